// auto-generated by cutlass_sweep.gemm — config: {"arch": "sm_90", "cluster_m": 2, "cluster_n": 1, "dtype": "e4m3", "stages": 3, "tile_k": 128, "tile_m": 256, "tile_n": 128}
#include "cutlass/cutlass.h"
#include "cutlass/gemm/collective/collective_builder.hpp"
#include "cutlass/gemm/device/gemm_universal_adapter.h"
#include "cutlass/gemm/kernel/gemm_universal.hpp"
#include "cutlass/epilogue/collective/collective_builder.hpp"

using ElemA = cutlass::float_e4m3_t;
using ElemB = cutlass::float_e4m3_t;
using ElemCD = cutlass::float_e4m3_t;
using Acc  = float;
using TileShape    = cute::Shape<cute::_256, cute::_128, cute::_128>;
using ClusterShape = cute::Shape<cute::_2, cute::_1, cute::_1>;

using CollectiveEpilogue = typename cutlass::epilogue::collective::CollectiveBuilder<
    cutlass::arch::Sm90, cutlass::arch::OpClassTensorOp,
    TileShape, ClusterShape,
    cutlass::epilogue::collective::EpilogueTileAuto,
    Acc, Acc,
    ElemCD, cutlass::layout::RowMajor, 128 / cutlass::sizeof_bits<ElemCD>::value,
    ElemCD, cutlass::layout::RowMajor, 128 / cutlass::sizeof_bits<ElemCD>::value,
    cutlass::epilogue::collective::EpilogueScheduleAuto
  >::CollectiveOp;

using CollectiveMainloop = typename cutlass::gemm::collective::CollectiveBuilder<
    cutlass::arch::Sm90, cutlass::arch::OpClassTensorOp,
    ElemA, cutlass::layout::RowMajor, 128 / cutlass::sizeof_bits<ElemA>::value,
    ElemB, cutlass::layout::ColumnMajor, 128 / cutlass::sizeof_bits<ElemB>::value,
    Acc,
    TileShape, ClusterShape,
    cutlass::gemm::collective::StageCount<3>,
    cutlass::gemm::collective::KernelScheduleAuto
  >::CollectiveOp;

using GemmKernel = cutlass::gemm::kernel::GemmUniversal<
    cute::Shape<int,int,int,int>,
    CollectiveMainloop,
    CollectiveEpilogue
>;
using Gemm = cutlass::gemm::device::GemmUniversalAdapter<GemmKernel>;

// Force the device kernel symbol into the cubin without needing a host main.
auto* _anchor = &cutlass::device_kernel<GemmKernel>;


// ===== COMPILED SASS (sm_90a) =====

	.target	sm_90a

	.elftype	@"ET_EXEC"


//--------------------- .note.nv.tkinfo           --------------------------
	.section	.note.nv.tkinfo,"",@"SHT_NOTE"
	.sectionflags	@"SHF_NOTE_NV_TKINFO"
	.tkinfo
        /*0018*/ 	.word	0x00000002
        /*0030*/ 	.string	""
        /*0030*/ 	.string	"ptxas"
        /*0030*/ 	.string	"Cuda compilation tools, release 13.0, V13.0.88"
        /*0030*/ 	.string	"Build cuda_13.0.r13.0/compiler.36424714_0"
        /*0030*/ 	.string	"-arch sm_90a -m 64 "



//--------------------- .note.nv.cuinfo           --------------------------
	.section	.note.nv.cuinfo,"",@"SHT_NOTE"
	.sectionflags	@"SHF_NOTE_NV_CUINFO"
        /*0018*/ 	.short	0x0002
        /*001a*/ 	.short	0x005a
        /*001c*/ 	.short	0x0082
	.zero		2


//--------------------- .nv.info                  --------------------------
	.section	.nv.info,"",@"SHT_CUDA_INFO"
	.align	4


	//----- nvinfo : EIATTR_REGCOUNT
	.align		4
        /*0000*/ 	.byte	0x04, 0x2f
        /*0002*/ 	.short	(.L_12 - .L_11)
	.align		4
.L_11:
        /*0004*/ 	.word	index@(_ZN7cutlass13device_kernelINS_4gemm6kernel13GemmUniversalIN4cute5tupleIJiiiiEEENS1_10collective13CollectiveMmaINS1_37MainloopSm90TmaGmmaWarpSpecializedFP8ILi3ENS5_IJNS4_1CILi2EEENSA_ILi1EEESC_EEENS1_35KernelTmaWarpSpecializedCooperativeEEENS5_IJNSA_ILi256EEENSA_ILi128EEESH_EEENS_12float_e4m3_tENS5_IJlSC_lEEESJ_SK_NS4_8TiledMMAINS4_8MMA_AtomIJNS4_4SM904GMMA31MMA_64x128x32_F32E4M3E4M3_SS_TNILNSO_7ScaleInE1ELSQ_1EEEEEENS4_6LayoutISD_NS5_IJSC_NSA_ILi0EEESU_EEEEENS5_IJNS4_10UnderscoreESX_SX_EEEEENS4_13SM90_TMA_LOADENS4_14ComposedLayoutINS4_7SwizzleILi3ELi4ELi3EEENS4_18smem_ptr_flag_bitsILi8EEENST_INS5_IJNSA_ILi8EEESH_EEENS5_IJSH_SC_EEEEEEEvNS4_8identityENS4_23SM90_TMA_LOAD_MULTICASTES1A_vS1B_EENS_8epilogue10collective6detail29Sm90TmaWarpSpecializedAdapterINS1F_15DefaultEpilogueISJ_SK_SK_NS1E_6thread17LinearCombinationISJ_Li1EffLNS1J_9ScaleType4KindE0ELNS_15FloatRoundStyleE2ESJ_EENS1_15EpilogueDefaultEEEEEvvEEEEvNT_6ParamsE)
        /*0008*/ 	.word	0x000000a8


	//----- nvinfo : EIATTR_FRAME_SIZE
	.align		4
.L_12:
        /*000c*/ 	.byte	0x04, 0x11
        /*000e*/ 	.short	(.L_14 - .L_13)
	.align		4
.L_13:
        /*0010*/ 	.word	index@(_ZN7cutlass13device_kernelINS_4gemm6kernel13GemmUniversalIN4cute5tupleIJiiiiEEENS1_10collective13CollectiveMmaINS1_37MainloopSm90TmaGmmaWarpSpecializedFP8ILi3ENS5_IJNS4_1CILi2EEENSA_ILi1EEESC_EEENS1_35KernelTmaWarpSpecializedCooperativeEEENS5_IJNSA_ILi256EEENSA_ILi128EEESH_EEENS_12float_e4m3_tENS5_IJlSC_lEEESJ_SK_NS4_8TiledMMAINS4_8MMA_AtomIJNS4_4SM904GMMA31MMA_64x128x32_F32E4M3E4M3_SS_TNILNSO_7ScaleInE1ELSQ_1EEEEEENS4_6LayoutISD_NS5_IJSC_NSA_ILi0EEESU_EEEEENS5_IJNS4_10UnderscoreESX_SX_EEEEENS4_13SM90_TMA_LOADENS4_14ComposedLayoutINS4_7SwizzleILi3ELi4ELi3EEENS4_18smem_ptr_flag_bitsILi8EEENST_INS5_IJNSA_ILi8EEESH_EEENS5_IJSH_SC_EEEEEEEvNS4_8identityENS4_23SM90_TMA_LOAD_MULTICASTES1A_vS1B_EENS_8epilogue10collective6detail29Sm90TmaWarpSpecializedAdapterINS1F_15DefaultEpilogueISJ_SK_SK_NS1E_6thread17LinearCombinationISJ_Li1EffLNS1J_9ScaleType4KindE0ELNS_15FloatRoundStyleE2ESJ_EENS1_15EpilogueDefaultEEEEEvvEEEEvNT_6ParamsE)
        /*0014*/ 	.word	0x000000f8


	//----- nvinfo : EIATTR_MIN_STACK_SIZE
	.align		4
.L_14:
        /*0018*/ 	.byte	0x04, 0x12
        /*001a*/ 	.short	(.L_16 - .L_15)
	.align		4
.L_15:
        /*001c*/ 	.word	index@(_ZN7cutlass13device_kernelINS_4gemm6kernel13GemmUniversalIN4cute5tupleIJiiiiEEENS1_10collective13CollectiveMmaINS1_37MainloopSm90TmaGmmaWarpSpecializedFP8ILi3ENS5_IJNS4_1CILi2EEENSA_ILi1EEESC_EEENS1_35KernelTmaWarpSpecializedCooperativeEEENS5_IJNSA_ILi256EEENSA_ILi128EEESH_EEENS_12float_e4m3_tENS5_IJlSC_lEEESJ_SK_NS4_8TiledMMAINS4_8MMA_AtomIJNS4_4SM904GMMA31MMA_64x128x32_F32E4M3E4M3_SS_TNILNSO_7ScaleInE1ELSQ_1EEEEEENS4_6LayoutISD_NS5_IJSC_NSA_ILi0EEESU_EEEEENS5_IJNS4_10UnderscoreESX_SX_EEEEENS4_13SM90_TMA_LOADENS4_14ComposedLayoutINS4_7SwizzleILi3ELi4ELi3EEENS4_18smem_ptr_flag_bitsILi8EEENST_INS5_IJNSA_ILi8EEESH_EEENS5_IJSH_SC_EEEEEEEvNS4_8identityENS4_23SM90_TMA_LOAD_MULTICASTES1A_vS1B_EENS_8epilogue10collective6detail29Sm90TmaWarpSpecializedAdapterINS1F_15DefaultEpilogueISJ_SK_SK_NS1E_6thread17LinearCombinationISJ_Li1EffLNS1J_9ScaleType4KindE0ELNS_15FloatRoundStyleE2ESJ_EENS1_15EpilogueDefaultEEEEEvvEEEEvNT_6ParamsE)
        /*0020*/ 	.word	0x000000f8
.L_16:


//--------------------- .nv.compat                --------------------------
	.section	.nv.compat,"",@"SHT_CUDA_COMPAT_INFO"
	.align	4
        /*0000*/ 	.byte	0x02, 0x09, 0x01, 0x00, 0x02, 0x02, 0x04, 0x00, 0x02, 0x05, 0x05, 0x00, 0x03, 0x07, 0x01, 0x01
        /*0010*/ 	.byte	0x02, 0x03, 0x01, 0x00, 0x02, 0x06, 0x01, 0x00, 0x04, 0x0b, 0x08, 0x00, 0x00, 0x00, 0x00, 0x00
        /*0020*/ 	.byte	0x00, 0x00, 0x00, 0x00


//--------------------- .nv.info._ZN7cutlass13device_kernelINS_4gemm6kernel13GemmUniversalIN4cute5tupleIJiiiiEEENS1_10collective13CollectiveMmaINS1_37MainloopSm90TmaGmmaWarpSpecializedFP8ILi3ENS5_IJNS4_1CILi2EEENSA_ILi1EEESC_EEENS1_35KernelTmaWarpSpecializedCooperativeEEENS5_IJNSA_ILi256EEENSA_ILi128EEESH_EEENS_12float_e4m3_tENS5_IJlSC_lEEESJ_SK_NS4_8TiledMMAINS4_8MMA_AtomIJNS4_4SM904GMMA31MMA_64x128x32_F32E4M3E4M3_SS_TNILNSO_7ScaleInE1ELSQ_1EEEEEENS4_6LayoutISD_NS5_IJSC_NSA_ILi0EEESU_EEEEENS5_IJNS4_10UnderscoreESX_SX_EEEEENS4_13SM90_TMA_LOADENS4_14ComposedLayoutINS4_7SwizzleILi3ELi4ELi3EEENS4_18smem_ptr_flag_bitsILi8EEENST_INS5_IJNSA_ILi8EEESH_EEENS5_IJSH_SC_EEEEEEEvNS4_8identityENS4_23SM90_TMA_LOAD_MULTICASTES1A_vS1B_EENS_8epilogue10collective6detail29Sm90TmaWarpSpecializedAdapterINS1F_15DefaultEpilogueISJ_SK_SK_NS1E_6thread17LinearCombinationISJ_Li1EffLNS1J_9ScaleType4KindE0ELNS_15FloatRoundStyleE2ESJ_EENS1_15EpilogueDefaultEEEEEvvEEEEvNT_6ParamsE --------------------------
	.section	.nv.info._ZN7cutlass13device_kernelINS_4gemm6kernel13GemmUniversalIN4cute5tupleIJiiiiEEENS1_10collective13CollectiveMmaINS1_37MainloopSm90TmaGmmaWarpSpecializedFP8ILi3ENS5_IJNS4_1CILi2EEENSA_ILi1EEESC_EEENS1_35KernelTmaWarpSpecializedCooperativeEEENS5_IJNSA_ILi256EEENSA_ILi128EEESH_EEENS_12float_e4m3_tENS5_IJlSC_lEEESJ_SK_NS4_8TiledMMAINS4_8MMA_AtomIJNS4_4SM904GMMA31MMA_64x128x32_F32E4M3E4M3_SS_TNILNSO_7ScaleInE1ELSQ_1EEEEEENS4_6LayoutISD_NS5_IJSC_NSA_ILi0EEESU_EEEEENS5_IJNS4_10UnderscoreESX_SX_EEEEENS4_13SM90_TMA_LOADENS4_14ComposedLayoutINS4_7SwizzleILi3ELi4ELi3EEENS4_18smem_ptr_flag_bitsILi8EEENST_INS5_IJNSA_ILi8EEESH_EEENS5_IJSH_SC_EEEEEEEvNS4_8identityENS4_23SM90_TMA_LOAD_MULTICASTES1A_vS1B_EENS_8epilogue10collective6detail29Sm90TmaWarpSpecializedAdapterINS1F_15DefaultEpilogueISJ_SK_SK_NS1E_6thread17LinearCombinationISJ_Li1EffLNS1J_9ScaleType4KindE0ELNS_15FloatRoundStyleE2ESJ_EENS1_15EpilogueDefaultEEEEEvvEEEEvNT_6ParamsE,"",@"SHT_CUDA_INFO"
	.sectionflags	@""
	.align	4


	//----- nvinfo : EIATTR_CUDA_API_VERSION
	.align		4
        /*0000*/ 	.byte	0x04, 0x37
        /*0002*/ 	.short	(.L_18 - .L_17)
.L_17:
        /*0004*/ 	.word	0x00000082


	//----- nvinfo : EIATTR_KPARAM_INFO
	.align		4
.L_18:
        /*0008*/ 	.byte	0x04, 0x17
        /*000a*/ 	.short	(.L_20 - .L_19)
.L_19:
        /*000c*/ 	.word	0x00000000
        /*0010*/ 	.short	0x0000
        /*0012*/ 	.short	0x0070
        /*0014*/ 	.byte	0x00, 0xf0, 0x01, 0x10


	//----- nvinfo : EIATTR_SPARSE_MMA_MASK
	.align		4
.L_20:
        /*0018*/ 	.byte	0x03, 0x50
        /*001a*/ 	.short	0x0000


	//----- nvinfo : EIATTR_MAXREG_COUNT
	.align		4
        /*001c*/ 	.byte	0x03, 0x1b
        /*001e*/ 	.short	0x00a8


	//----- nvinfo : EIATTR_NUM_BARRIERS
	.align		4
        /*0020*/ 	.byte	0x02, 0x4c
        /*0022*/ 	.byte	0x01
	.zero		1


	//----- nvinfo : EIATTR_ANNOTATIONS
	.align		4
        /*0024*/ 	.byte	0x04, 0x55
        /*0026*/ 	.short	(.L_22 - .L_21)


	//   ....[0]....
.L_21:
        /*0028*/ 	.word	0x00000001
        /*002c*/ 	.byte	0xf0, 0x06, 0x00, 0x00, 0x01, 0x00, 0x00, 0x00, 0xe0, 0x07, 0x00, 0x00, 0x01, 0x00, 0x00, 0x00
        /* <DEDUP_REMOVED lines=192> */
        /*0c3c*/ 	.byte	0x90, 0x06, 0x01, 0x00


	//----- nvinfo : EIATTR_MERCURY_ISA_VERSION
	.align		4
.L_22:
        /*0c40*/ 	.byte	0x03, 0x5f
        /*0c42*/ 	.short	0x0101


	//----- nvinfo : EIATTR_INT_WARP_WIDE_INSTR_OFFSETS
	.align		4
        /*0c44*/ 	.byte	0x04, 0x31
        /*0c46*/ 	.short	(.L_24 - .L_23)


	//   ....[0]....
.L_23:
        /*0c48*/ 	.word	0x00000530


	//   ....[1]....
        /*0c4c*/ 	.word	0x00000550


	//   ....[2]....
        /*0c50*/ 	.word	0x000006c0


	//----- nvinfo : EIATTR_COOP_GROUP_MASK_REGIDS
	.align		4
.L_24:
        /*0c54*/ 	.byte	0x04, 0x29
        /*0c56*/ 	.short	(.L_26 - .L_25)


	//   ....[0]....
.L_25:
        /*0c58*/ 	.word	0xffffffff


	//   ....[1]....
        /*0c5c*/ 	.word	0xffffffff


	//   ....[2]....
        /*0c60*/ 	.word	0xffffffff


	//   ....[3]....
        /*0c64*/ 	.word	0xffffffff


	//   ....[4]....
        /*0c68*/ 	.word	0xffffffff


	//   ....[5]....
        /*0c6c*/ 	.word	0xffffffff


	//----- nvinfo : EIATTR_COOP_GROUP_INSTR_OFFSETS
	.align		4
.L_26:
        /*0c70*/ 	.byte	0x04, 0x28
        /*0c72*/ 	.short	(.L_28 - .L_27)


	//   ....[0]....
.L_27:
        /*0c74*/ 	.word	0x00000070


	//   ....[1]....
        /*0c78*/ 	.word	0x00000080


	//   ....[2]....
        /*0c7c*/ 	.word	0x000001a0


	//   ....[3]....
        /*0c80*/ 	.word	0x000003a0


	//   ....[4]....
        /*0c84*/ 	.word	0x00000820


	//   ....[5]....
        /*0c88*/ 	.word	0x000015a0


	//----- nvinfo : EIATTR_REG_RECONFIG
	.align		4
.L_28:
        /*0c8c*/ 	.byte	0x01, 0x54
	.zero		2


	//----- nvinfo : EIATTR_MBARRIER_INSTR_OFFSETS
	.align		4
        /*0c90*/ 	.byte	0x04, 0x39
        /*0c92*/ 	.short	(.L_30 - .L_29)


	//   ....[0]....
.L_29:
        /*0c94*/ 	.word	0x00000320
        /*0c98*/ 	.word	0x000000ff
        /*0c9c*/ 	.word	0x00000000
        /*0ca0*/ 	.short	0x0100
        /*0ca2*/ 	.byte	0x09
	.zero		1


	//   ....[1]....
        /*0ca4*/ 	.word	0x00000330
        /*0ca8*/ 	.word	0x000000ff
        /*0cac*/ 	.word	0x00000018
        /*0cb0*/ 	.short	0x0100
        /*0cb2*/ 	.byte	0x09
	.zero		1


	//   ....[2]....
        /*0cb4*/ 	.word	0x00000340
        /*0cb8*/ 	.word	0x000000ff
        /*0cbc*/ 	.word	0x00000008
        /*0cc0*/ 	.short	0x0100
        /*0cc2*/ 	.byte	0x09
	.zero		1


	//   ....[3]....
        /*0cc4*/ 	.word	0x00000350
        /*0cc8*/ 	.word	0x000000ff
        /*0ccc*/ 	.word	0x00000020
        /*0cd0*/ 	.short	0x0100
        /*0cd2*/ 	.byte	0x09
	.zero		1


	//   ....[4]....
        /*0cd4*/ 	.word	0x00000360
        /*0cd8*/ 	.word	0x000000ff
        /*0cdc*/ 	.word	0x00000010
        /*0ce0*/ 	.short	0x0100
        /*0ce2*/ 	.byte	0x09
	.zero		1


	//   ....[5]....
        /*0ce4*/ 	.word	0x00000370
        /*0ce8*/ 	.word	0x000000ff
        /*0cec*/ 	.word	0x00000028
        /*0cf0*/ 	.short	0x0100
        /*0cf2*/ 	.byte	0x09
	.zero		1


	//   ....[6]....
        /*0cf4*/ 	.word	0x00000750
        /*0cf8*/ 	.word	0x000000ff
        /*0cfc*/ 	.word	0x00000040
        /*0d00*/ 	.short	0x0100
        /*0d02*/ 	.byte	0x06
	.zero		1


	//   ....[7]....
        /*0d04*/ 	.word	0x000007c0
        /*0d08*/ 	.word	0x000000ff
        /*0d0c*/ 	.word	0x00000048
        /*0d10*/ 	.short	0x0100
        /*0d12*/ 	.byte	0x06
	.zero		1


	//   ....[8]....
        /*0d14*/ 	.word	0x00001da0
        /*0d18*/ 	.word	0x000000ff
        /*0d1c*/ 	.word	0x00000000
        /*0d20*/ 	.short	0x010a
        /*0d22*/ 	.byte	0x06
	.zero		1


	//   ....[9]....
        /*0d24*/ 	.word	0x00001de0
        /*0d28*/ 	.word	0x000000ff
        /*0d2c*/ 	.word	0x00000000
        /*0d30*/ 	.short	0x010a
        /*0d32*/ 	.byte	0x06
	.zero		1


	//   ....[10]....
        /*0d34*/ 	.word	0x00003150
        /*0d38*/ 	.word	0x000000ff
        /*0d3c*/ 	.word	0x00000000
        /*0d40*/ 	.short	0x010a
        /*0d42*/ 	.byte	0x10
	.zero		1


	//   ....[11]....
        /*0d44*/ 	.word	0x00003190
        /*0d48*/ 	.word	0x000000ff
        /*0d4c*/ 	.word	0x00000000
        /*0d50*/ 	.short	0x010a
        /*0d52*/ 	.byte	0x10
	.zero		1


	//   ....[12]....
        /*0d54*/ 	.word	0x00004360
        /*0d58*/ 	.word	0x000000e5
        /*0d5c*/ 	.word	0x00000000
        /*0d60*/ 	.short	0x0101
        /*0d62*/ 	.byte	0x3f
	.zero		1


	//   ....[13]....
        /*0d64*/ 	.word	0x00005580
        /*0d68*/ 	.word	0x00000018
        /*0d6c*/ 	.word	0x00000000
        /*0d70*/ 	.short	0x0101
        /*0d72*/ 	.byte	0x3f
	.zero		1


	//   ....[14]....
        /*0d74*/ 	.word	0x0000f920
        /*0d78*/ 	.word	0x0000000d
        /*0d7c*/ 	.word	0x00000018
        /*0d80*/ 	.short	0x010a
        /*0d82*/ 	.byte	0x3f
	.zero		1


	//   ....[15]....
        /*0d84*/ 	.word	0x0000fd00
        /*0d88*/ 	.word	0x00000004
        /*0d8c*/ 	.word	0x00000048
        /*0d90*/ 	.short	0x0101
        /*0d92*/ 	.byte	0x3f
	.zero		1


	//   ....[16]....
        /*0d94*/ 	.word	0x00010470
        /*0d98*/ 	.word	0x00000005
        /*0d9c*/ 	.word	0x00000000
        /*0da0*/ 	.short	0x010a
        /*0da2*/ 	.byte	0x3f
	.zero		1


	//   ....[17]....
        /*0da4*/ 	.word	0x000104f0
        /*0da8*/ 	.word	0x00000007
        /*0dac*/ 	.word	0x00000000
        /*0db0*/ 	.short	0x010a
        /*0db2*/ 	.byte	0x3f
	.zero		1


	//   ....[18]....
        /*0db4*/ 	.word	0x00010580
        /*0db8*/ 	.word	0x00000003
        /*0dbc*/ 	.word	0x00000000
        /*0dc0*/ 	.short	0x010a
        /*0dc2*/ 	.byte	0x3f
	.zero		1


	//   ....[19]....
        /*0dc4*/ 	.word	0x000105f0
        /*0dc8*/ 	.word	0x00000003
        /*0dcc*/ 	.word	0x00000000
        /*0dd0*/ 	.short	0x010a
        /*0dd2*/ 	.byte	0x3f
	.zero		1


	//   ....[20]....
        /*0dd4*/ 	.word	0x00010660
        /*0dd8*/ 	.word	0x00000000
        /*0ddc*/ 	.word	0x00000000
        /*0de0*/ 	.short	0x010a
        /*0de2*/ 	.byte	0x3f
	.zero		1


	//   ....[21]....
        /*0de4*/ 	.word	0x00010740
        /*0de8*/ 	.word	0x0000000d
        /*0dec*/ 	.word	0x00000018
        /*0df0*/ 	.short	0x010a
        /*0df2*/ 	.byte	0x3f
	.zero		1


	//   ....[22]....
        /*0df4*/ 	.word	0x00010810
        /*0df8*/ 	.word	0x00000005
        /*0dfc*/ 	.word	0x00000000
        /*0e00*/ 	.short	0x010a
        /*0e02*/ 	.byte	0x3f
	.zero		1


	//   ....[23]....
        /*0e04*/ 	.word	0x00010860
        /*0e08*/ 	.word	0x00000007
        /*0e0c*/ 	.word	0x00000000
        /*0e10*/ 	.short	0x010a
        /*0e12*/ 	.byte	0x3f
	.zero		1


	//----- nvinfo : EIATTR_NUM_MBARRIERS
	.align		4
.L_30:
        /*0e14*/ 	.byte	0x03, 0x38
        /*0e16*/ 	.short	0x0008


	//----- nvinfo : EIATTR_EXIT_INSTR_OFFSETS
	.align		4
        /*0e18*/ 	.byte	0x04, 0x1c
        /*0e1a*/ 	.short	(.L_32 - .L_31)


	//   ....[0]....
.L_31:
        /*0e1c*/ 	.word	0x000009b0


	//   ....[1]....
        /*0e20*/ 	.word	0x00001240


	//   ....[2]....
        /*0e24*/ 	.word	0x0000f000


	//   ....[3]....
        /*0e28*/ 	.word	0x0000f590


	//   ....[4]....
        /*0e2c*/ 	.word	0x000105d0


	//----- nvinfo : EIATTR_MAX_THREADS
	.align		4
.L_32:
        /*0e30*/ 	.byte	0x04, 0x05
        /*0e32*/ 	.short	(.L_34 - .L_33)
.L_33:
        /*0e34*/ 	.word	0x00000180
        /*0e38*/ 	.word	0x00000001
        /*0e3c*/ 	.word	0x00000001


	//----- nvinfo : EIATTR_CRS_STACK_SIZE
	.align		4
.L_34:
        /*0e40*/ 	.byte	0x04, 0x1e
        /*0e42*/ 	.short	(.L_36 - .L_35)
.L_35:
        /*0e44*/ 	.word	0x00000000


	//----- nvinfo : EIATTR_CBANK_PARAM_SIZE
	.align		4
.L_36:
        /*0e48*/ 	.byte	0x03, 0x19
        /*0e4a*/ 	.short	0x0470


	//----- nvinfo : EIATTR_PARAM_CBANK
	.align		4
        /*0e4c*/ 	.byte	0x04, 0x0a
        /*0e4e*/ 	.short	(.L_38 - .L_37)
	.align		4
.L_37:
        /*0e50*/ 	.word	index@(.nv.constant0._ZN7cutlass13device_kernelINS_4gemm6kernel13GemmUniversalIN4cute5tupleIJiiiiEEENS1_10collective13CollectiveMmaINS1_37MainloopSm90TmaGmmaWarpSpecializedFP8ILi3ENS5_IJNS4_1CILi2EEENSA_ILi1EEESC_EEENS1_35KernelTmaWarpSpecializedCooperativeEEENS5_IJNSA_ILi256EEENSA_ILi128EEESH_EEENS_12float_e4m3_tENS5_IJlSC_lEEESJ_SK_NS4_8TiledMMAINS4_8MMA_AtomIJNS4_4SM904GMMA31MMA_64x128x32_F32E4M3E4M3_SS_TNILNSO_7ScaleInE1ELSQ_1EEEEEENS4_6LayoutISD_NS5_IJSC_NSA_ILi0EEESU_EEEEENS5_IJNS4_10UnderscoreESX_SX_EEEEENS4_13SM90_TMA_LOADENS4_14ComposedLayoutINS4_7SwizzleILi3ELi4ELi3EEENS4_18smem_ptr_flag_bitsILi8EEENST_INS5_IJNSA_ILi8EEESH_EEENS5_IJSH_SC_EEEEEEEvNS4_8identityENS4_23SM90_TMA_LOAD_MULTICASTES1A_vS1B_EENS_8epilogue10collective6detail29Sm90TmaWarpSpecializedAdapterINS1F_15DefaultEpilogueISJ_SK_SK_NS1E_6thread17LinearCombinationISJ_Li1EffLNS1J_9ScaleType4KindE0ELNS_15FloatRoundStyleE2ESJ_EENS1_15EpilogueDefaultEEEEEvvEEEEvNT_6ParamsE)
        /*0e54*/ 	.short	0x0210
        /*0e56*/ 	.short	0x0470


	//----- nvinfo : EIATTR_SW_WAR
	.align		4
.L_38:
        /*0e58*/ 	.byte	0x04, 0x36
        /*0e5a*/ 	.short	(.L_40 - .L_39)
.L_39:
        /*0e5c*/ 	.word	0x00000008
.L_40:


//--------------------- .nv.callgraph             --------------------------
	.section	.nv.callgraph,"",@"SHT_CUDA_CALLGRAPH"
	.align	4
	.sectionentsize	8
	.align		4
        /*0000*/ 	.word	0x00000000
	.align		4
        /*0004*/ 	.word	0xffffffff
	.align		4
        /*0008*/ 	.word	0x00000000
	.align		4
        /*000c*/ 	.word	0xfffffffe
	.align		4
        /*0010*/ 	.word	0x00000000
	.align		4
        /*0014*/ 	.word	0xfffffffd
	.align		4
        /*0018*/ 	.word	0x00000000
	.align		4
        /*001c*/ 	.word	0xfffffffc


//--------------------- .nv.constant4             --------------------------
	.section	.nv.constant4,"a",@progbits
	.align	8
	.align		8
.nv.constant4:
        /*0000*/ 	.dword	_ZN39_INTERNAL_a579902a_4_k_cu_4209577d_51734cuda3std3__45__cpo5beginE
	.align		8
        /*0008*/ 	.dword	_ZN39_INTERNAL_a579902a_4_k_cu_4209577d_51734cuda3std3__45__cpo3endE
	.align		8
        /*0010*/ 	.dword	_ZN39_INTERNAL_a579902a_4_k_cu_4209577d_51734cuda3std3__45__cpo6cbeginE
	.align		8
        /*0018*/ 	.dword	_ZN39_INTERNAL_a579902a_4_k_cu_4209577d_51734cuda3std3__45__cpo4cendE
	.align		8
        /*0020*/ 	.dword	_ZN39_INTERNAL_a579902a_4_k_cu_4209577d_51734cuda3std3__441_GLOBAL__N__a579902a_4_k_cu_4209577d_51736ignoreE
	.align		8
        /*0028*/ 	.dword	_ZN39_INTERNAL_a579902a_4_k_cu_4209577d_51734cuda3std3__419piecewise_constructE
	.align		8
        /*0030*/ 	.dword	_ZN39_INTERNAL_a579902a_4_k_cu_4209577d_51734cuda3std3__48in_placeE
	.align		8
        /*0038*/ 	.dword	_ZN39_INTERNAL_a579902a_4_k_cu_4209577d_51734cuda3std6ranges3__45__cpo4swapE
	.align		8
        /*0040*/ 	.dword	_ZN39_INTERNAL_a579902a_4_k_cu_4209577d_51734cuda3std6ranges3__45__cpo9iter_moveE
	.align		8
        /*0048*/ 	.dword	_ZN39_INTERNAL_a579902a_4_k_cu_4209577d_51734cute7productE
	.align		8
        /*0050*/ 	.dword	_ZN39_INTERNAL_a579902a_4_k_cu_4209577d_51734cute1_E


//--------------------- .text._ZN7cutlass13device_kernelINS_4gemm6kernel13GemmUniversalIN4cute5tupleIJiiiiEEENS1_10collective13CollectiveMmaINS1_37MainloopSm90TmaGmmaWarpSpecializedFP8ILi3ENS5_IJNS4_1CILi2EEENSA_ILi1EEESC_EEENS1_35KernelTmaWarpSpecializedCooperativeEEENS5_IJNSA_ILi256EEENSA_ILi128EEESH_EEENS_12float_e4m3_tENS5_IJlSC_lEEESJ_SK_NS4_8TiledMMAINS4_8MMA_AtomIJNS4_4SM904GMMA31MMA_64x128x32_F32E4M3E4M3_SS_TNILNSO_7ScaleInE1ELSQ_1EEEEEENS4_6LayoutISD_NS5_IJSC_NSA_ILi0EEESU_EEEEENS5_IJNS4_10UnderscoreESX_SX_EEEEENS4_13SM90_TMA_LOADENS4_14ComposedLayoutINS4_7SwizzleILi3ELi4ELi3EEENS4_18smem_ptr_flag_bitsILi8EEENST_INS5_IJNSA_ILi8EEESH_EEENS5_IJSH_SC_EEEEEEEvNS4_8identityENS4_23SM90_TMA_LOAD_MULTICASTES1A_vS1B_EENS_8epilogue10collective6detail29Sm90TmaWarpSpecializedAdapterINS1F_15DefaultEpilogueISJ_SK_SK_NS1E_6thread17LinearCombinationISJ_Li1EffLNS1J_9ScaleType4KindE0ELNS_15FloatRoundStyleE2ESJ_EENS1_15EpilogueDefaultEEEEEvvEEEEvNT_6ParamsE --------------------------
	.section	.text._ZN7cutlass13device_kernelINS_4gemm6kernel13GemmUniversalIN4cute5tupleIJiiiiEEENS1_10collective13CollectiveMmaINS1_37MainloopSm90TmaGmmaWarpSpecializedFP8ILi3ENS5_IJNS4_1CILi2EEENSA_ILi1EEESC_EEENS1_35KernelTmaWarpSpecializedCooperativeEEENS5_IJNSA_ILi256EEENSA_ILi128EEESH_EEENS_12float_e4m3_tENS5_IJlSC_lEEESJ_SK_NS4_8TiledMMAINS4_8MMA_AtomIJNS4_4SM904GMMA31MMA_64x128x32_F32E4M3E4M3_SS_TNILNSO_7ScaleInE1ELSQ_1EEEEEENS4_6LayoutISD_NS5_IJSC_NSA_ILi0EEESU_EEEEENS5_IJNS4_10UnderscoreESX_SX_EEEEENS4_13SM90_TMA_LOADENS4_14ComposedLayoutINS4_7SwizzleILi3ELi4ELi3EEENS4_18smem_ptr_flag_bitsILi8EEENST_INS5_IJNSA_ILi8EEESH_EEENS5_IJSH_SC_EEEEEEEvNS4_8identityENS4_23SM90_TMA_LOAD_MULTICASTES1A_vS1B_EENS_8epilogue10collective6detail29Sm90TmaWarpSpecializedAdapterINS1F_15DefaultEpilogueISJ_SK_SK_NS1E_6thread17LinearCombinationISJ_Li1EffLNS1J_9ScaleType4KindE0ELNS_15FloatRoundStyleE2ESJ_EENS1_15EpilogueDefaultEEEEEvvEEEEvNT_6ParamsE,"ax",@progbits
	.align	128
.text._ZN7cutlass13device_kernelINS_4gemm6kernel13GemmUniversalIN4cute5tupleIJiiiiEEENS1_10collective13CollectiveMmaINS1_37MainloopSm90TmaGmmaWarpSpecializedFP8ILi3ENS5_IJNS4_1CILi2EEENSA_ILi1EEESC_EEENS1_35KernelTmaWarpSpecializedCooperativeEEENS5_IJNSA_ILi256EEENSA_ILi128EEESH_EEENS_12float_e4m3_tENS5_IJlSC_lEEESJ_SK_NS4_8TiledMMAINS4_8MMA_AtomIJNS4_4SM904GMMA31MMA_64x128x32_F32E4M3E4M3_SS_TNILNSO_7ScaleInE1ELSQ_1EEEEEENS4_6LayoutISD_NS5_IJSC_NSA_ILi0EEESU_EEEEENS5_IJNS4_10UnderscoreESX_SX_EEEEENS4_13SM90_TMA_LOADENS4_14ComposedLayoutINS4_7SwizzleILi3ELi4ELi3EEENS4_18smem_ptr_flag_bitsILi8EEENST_INS5_IJNSA_ILi8EEESH_EEENS5_IJSH_SC_EEEEEEEvNS4_8identityENS4_23SM90_TMA_LOAD_MULTICASTES1A_vS1B_EENS_8epilogue10collective6detail29Sm90TmaWarpSpecializedAdapterINS1F_15DefaultEpilogueISJ_SK_SK_NS1E_6thread17LinearCombinationISJ_Li1EffLNS1J_9ScaleType4KindE0ELNS_15FloatRoundStyleE2ESJ_EENS1_15EpilogueDefaultEEEEEvvEEEEvNT_6ParamsE:
        .type           _ZN7cutlass13device_kernelINS_4gemm6kernel13GemmUniversalIN4cute5tupleIJiiiiEEENS1_10collective13CollectiveMmaINS1_37MainloopSm90TmaGmmaWarpSpecializedFP8ILi3ENS5_IJNS4_1CILi2EEENSA_ILi1EEESC_EEENS1_35KernelTmaWarpSpecializedCooperativeEEENS5_IJNSA_ILi256EEENSA_ILi128EEESH_EEENS_12float_e4m3_tENS5_IJlSC_lEEESJ_SK_NS4_8TiledMMAINS4_8MMA_AtomIJNS4_4SM904GMMA31MMA_64x128x32_F32E4M3E4M3_SS_TNILNSO_7ScaleInE1ELSQ_1EEEEEENS4_6LayoutISD_NS5_IJSC_NSA_ILi0EEESU_EEEEENS5_IJNS4_10UnderscoreESX_SX_EEEEENS4_13SM90_TMA_LOADENS4_14ComposedLayoutINS4_7SwizzleILi3ELi4ELi3EEENS4_18smem_ptr_flag_bitsILi8EEENST_INS5_IJNSA_ILi8EEESH_EEENS5_IJSH_SC_EEEEEEEvNS4_8identityENS4_23SM90_TMA_LOAD_MULTICASTES1A_vS1B_EENS_8epilogue10collective6detail29Sm90TmaWarpSpecializedAdapterINS1F_15DefaultEpilogueISJ_SK_SK_NS1E_6thread17LinearCombinationISJ_Li1EffLNS1J_9ScaleType4KindE0ELNS_15FloatRoundStyleE2ESJ_EENS1_15EpilogueDefaultEEEEEvvEEEEvNT_6ParamsE,@function
        .size           _ZN7cutlass13device_kernelINS_4gemm6kernel13GemmUniversalIN4cute5tupleIJiiiiEEENS1_10collective13CollectiveMmaINS1_37MainloopSm90TmaGmmaWarpSpecializedFP8ILi3ENS5_IJNS4_1CILi2EEENSA_ILi1EEESC_EEENS1_35KernelTmaWarpSpecializedCooperativeEEENS5_IJNSA_ILi256EEENSA_ILi128EEESH_EEENS_12float_e4m3_tENS5_IJlSC_lEEESJ_SK_NS4_8TiledMMAINS4_8MMA_AtomIJNS4_4SM904GMMA31MMA_64x128x32_F32E4M3E4M3_SS_TNILNSO_7ScaleInE1ELSQ_1EEEEEENS4_6LayoutISD_NS5_IJSC_NSA_ILi0EEESU_EEEEENS5_IJNS4_10UnderscoreESX_SX_EEEEENS4_13SM90_TMA_LOADENS4_14ComposedLayoutINS4_7SwizzleILi3ELi4ELi3EEENS4_18smem_ptr_flag_bitsILi8EEENST_INS5_IJNSA_ILi8EEESH_EEENS5_IJSH_SC_EEEEEEEvNS4_8identityENS4_23SM90_TMA_LOAD_MULTICASTES1A_vS1B_EENS_8epilogue10collective6detail29Sm90TmaWarpSpecializedAdapterINS1F_15DefaultEpilogueISJ_SK_SK_NS1E_6thread17LinearCombinationISJ_Li1EffLNS1J_9ScaleType4KindE0ELNS_15FloatRoundStyleE2ESJ_EENS1_15EpilogueDefaultEEEEEvvEEEEvNT_6ParamsE,(.L_x_332 - _ZN7cutlass13device_kernelINS_4gemm6kernel13GemmUniversalIN4cute5tupleIJiiiiEEENS1_10collective13CollectiveMmaINS1_37MainloopSm90TmaGmmaWarpSpecializedFP8ILi3ENS5_IJNS4_1CILi2EEENSA_ILi1EEESC_EEENS1_35KernelTmaWarpSpecializedCooperativeEEENS5_IJNSA_ILi256EEENSA_ILi128EEESH_EEENS_12float_e4m3_tENS5_IJlSC_lEEESJ_SK_NS4_8TiledMMAINS4_8MMA_AtomIJNS4_4SM904GMMA31MMA_64x128x32_F32E4M3E4M3_SS_TNILNSO_7ScaleInE1ELSQ_1EEEEEENS4_6LayoutISD_NS5_IJSC_NSA_ILi0EEESU_EEEEENS5_IJNS4_10UnderscoreESX_SX_EEEEENS4_13SM90_TMA_LOADENS4_14ComposedLayoutINS4_7SwizzleILi3ELi4ELi3EEENS4_18smem_ptr_flag_bitsILi8EEENST_INS5_IJNSA_ILi8EEESH_EEENS5_IJSH_SC_EEEEEEEvNS4_8identityENS4_23SM90_TMA_LOAD_MULTICASTES1A_vS1B_EENS_8epilogue10collective6detail29Sm90TmaWarpSpecializedAdapterINS1F_15DefaultEpilogueISJ_SK_SK_NS1E_6thread17LinearCombinationISJ_Li1EffLNS1J_9ScaleType4KindE0ELNS_15FloatRoundStyleE2ESJ_EENS1_15EpilogueDefaultEEEEEvvEEEEvNT_6ParamsE)
        .other          _ZN7cutlass13device_kernelINS_4gemm6kernel13GemmUniversalIN4cute5tupleIJiiiiEEENS1_10collective13CollectiveMmaINS1_37MainloopSm90TmaGmmaWarpSpecializedFP8ILi3ENS5_IJNS4_1CILi2EEENSA_ILi1EEESC_EEENS1_35KernelTmaWarpSpecializedCooperativeEEENS5_IJNSA_ILi256EEENSA_ILi128EEESH_EEENS_12float_e4m3_tENS5_IJlSC_lEEESJ_SK_NS4_8TiledMMAINS4_8MMA_AtomIJNS4_4SM904GMMA31MMA_64x128x32_F32E4M3E4M3_SS_TNILNSO_7ScaleInE1ELSQ_1EEEEEENS4_6LayoutISD_NS5_IJSC_NSA_ILi0EEESU_EEEEENS5_IJNS4_10UnderscoreESX_SX_EEEEENS4_13SM90_TMA_LOADENS4_14ComposedLayoutINS4_7SwizzleILi3ELi4ELi3EEENS4_18smem_ptr_flag_bitsILi8EEENST_INS5_IJNSA_ILi8EEESH_EEENS5_IJSH_SC_EEEEEEEvNS4_8identityENS4_23SM90_TMA_LOAD_MULTICASTES1A_vS1B_EENS_8epilogue10collective6detail29Sm90TmaWarpSpecializedAdapterINS1F_15DefaultEpilogueISJ_SK_SK_NS1E_6thread17LinearCombinationISJ_Li1EffLNS1J_9ScaleType4KindE0ELNS_15FloatRoundStyleE2ESJ_EENS1_15EpilogueDefaultEEEEEvvEEEEvNT_6ParamsE,@"STO_CUDA_ENTRY STV_DEFAULT"
_ZN7cutlass13device_kernelINS_4gemm6kernel13GemmUniversalIN4cute5tupleIJiiiiEEENS1_10collective13CollectiveMmaINS1_37MainloopSm90TmaGmmaWarpSpecializedFP8ILi3ENS5_IJNS4_1CILi2EEENSA_ILi1EEESC_EEENS1_35KernelTmaWarpSpecializedCooperativeEEENS5_IJNSA_ILi256EEENSA_ILi128EEESH_EEENS_12float_e4m3_tENS5_IJlSC_lEEESJ_SK_NS4_8TiledMMAINS4_8MMA_AtomIJNS4_4SM904GMMA31MMA_64x128x32_F32E4M3E4M3_SS_TNILNSO_7ScaleInE1ELSQ_1EEEEEENS4_6LayoutISD_NS5_IJSC_NSA_ILi0EEESU_EEEEENS5_IJNS4_10UnderscoreESX_SX_EEEEENS4_13SM90_TMA_LOADENS4_14ComposedLayoutINS4_7SwizzleILi3ELi4ELi3EEENS4_18smem_ptr_flag_bitsILi8EEENST_INS5_IJNSA_ILi8EEESH_EEENS5_IJSH_SC_EEEEEEEvNS4_8identityENS4_23SM90_TMA_LOAD_MULTICASTES1A_vS1B_EENS_8epilogue10collective6detail29Sm90TmaWarpSpecializedAdapterINS1F_15DefaultEpilogueISJ_SK_SK_NS1E_6thread17LinearCombinationISJ_Li1EffLNS1J_9ScaleType4KindE0ELNS_15FloatRoundStyleE2ESJ_EENS1_15EpilogueDefaultEEEEEvvEEEEvNT_6ParamsE:
[----:B------:R-:W0:Y:S02]  /*0000*/  LDC R1, c[0x0][0x28] ;  /* 0x00000a00ff017b82 */ /* 0x000e240000000800 */
[----:B0-----:R-:W-:Y:S01]  /*0010*/  VIADD R1, R1, 0xffffff08 ;  /* 0xffffff0801017836 */ /* 0x001fe20000000000 */
[----:B------:R-:W0:Y:S01]  /*0020*/  S2R R4, SR_TID.X ;  /* 0x0000000000047919 */ /* 0x000e220000002100 */
[----:B------:R-:W-:Y:S01]  /*0030*/  ELECT P0, URZ, PT ;  /* 0x00000000003f782f */ /* 0x000fe20003800000 */
[----:B------:R-:W-:Y:S01]  /*0040*/  BSSY B0, `(.L_x_0) ;  /* 0x0000015000007945 */ /* 0x000fe20003800000 */
[--C-:B0-----:R-:W-:Y:S02]  /*0050*/  SHF.R.U32.HI R0, RZ, 0x5, R4.reuse ;  /* 0x00000005ff007819 */ /* 0x101fe40000011604 */
[----:B------:R-:W-:-:S03]  /*0060*/  SHF.R.U32.HI R2, RZ, 0x7, R4 ;  /* 0x00000007ff027819 */ /* 0x000fc60000011604 */
[----:B------:R-:W0:Y:S04]  /*0070*/  SHFL.IDX PT, R3, R0, RZ, 0x1f ;  /* 0x00001fff00037589 */ /* 0x000e2800000e0000 */
[----:B------:R-:W1:Y:S01]  /*0080*/  SHFL.IDX PT, R2, R2, RZ, 0x1f ;  /* 0x00001fff02027589 */ /* 0x000e6200000e0000 */
[----:B0-----:R-:W-:Y:S02]  /*0090*/  R2UR UR4, R3 ;  /* 0x00000000030472ca */ /* 0x001fe400000e0000 */
[----:B-1----:R-:W-:-:S11]  /*00a0*/  R2UR UR6, R2 ;  /* 0x00000000020672ca */ /* 0x002fd600000e0000 */
[----:B------:R-:W-:Y:S02]  /*00b0*/  USHF.R.S32.HI UR5, URZ, 0x1f, UR4 ;  /* 0x0000001f3f057899 */ /* 0x000fe40008011404 */
[----:B------:R-:W-:Y:S02]  /*00c0*/  ISETP.NE.OR P0, PT, RZ, UR4, !P0 ;  /* 0x00000004ff007c0c */ /* 0x000fe4000c705670 */
[----:B------:R-:W-:-:S04]  /*00d0*/  ULEA.HI UR5, UR5, UR4, URZ, 0x2 ;  /* 0x0000000405057291 */ /* 0x000fc8000f8f103f */
[----:B------:R-:W-:-:S04]  /*00e0*/  ULOP3.LUT UR5, UR5, 0xfffffffc, URZ, 0xc0, !UPT ;  /* 0xfffffffc05057892 */ /* 0x000fc8000f8ec03f */
[----:B------:R-:W-:-:S03]  /*00f0*/  UIADD3 UR8, UR4, -UR5, URZ ;  /* 0x8000000504087290 */ /* 0x000fc6000fffe03f */
[----:B------:R-:W-:Y:S09]  /*0100*/  @P0 BRA `(.L_x_1) ;  /* 0x0000000000200947 */ /* 0x000ff20003800000 */
[----:B------:R-:W-:Y:S02]  /*0110*/  ULDC.64 UR4, c[0x0][0x198] ;  /* 0x0000660000047ab9 */ /* 0x000fe40000000a00 */
[----:B------:R-:W-:Y:S02]  /*0120*/  UIADD3 UR10, UP0, UR4, 0xf0, URZ ;  /* 0x000000f0040a7890 */ /* 0x000fe4000ff1e03f */
[----:B------:R-:W-:Y:S02]  /*0130*/  UIADD3 UR4, UP1, UR4, 0x1f0, URZ ;  /* 0x000001f004047890 */ /* 0x000fe4000ff3e03f */
[----:B------:R-:W-:Y:S02]  /*0140*/  UIADD3.X UR11, URZ, UR5, URZ, UP0, !UPT ;  /* 0x000000053f0b7290 */ /* 0x000fe400087fe43f */
[----:B------:R-:W-:-:S07]  /*0150*/  UIADD3.X UR5, URZ, UR5, URZ, UP1, !UPT ;  /* 0x000000053f057290 */ /* 0x000fce0008ffe43f */
[----:B------:R0:W-:Y:S02]  /*0160*/  UTMACCTL.PF [UR10] ;  /* 0x000000000a0079b9 */ /* 0x0001e40008040000 */
[----:B------:R0:W-:Y:S02]  /*0170*/  UTMACCTL.PF [UR4] ;  /* 0x00000000040079b9 */ /* 0x0001e40008040000 */
[----:B0-----:R-:W-:Y:S01]  /*0180*/  NOP ;  /* 0x0000000000007918 */ /* 0x001fe20000000000 */
.L_x_1:
[----:B------:R-:W-:Y:S05]  /*0190*/  BSYNC B0 ;  /* 0x0000000000007941 */ /* 0x000fea0003800000 */
.L_x_0:
[----:B------:R-:W0:Y:S01]  /*01a0*/  SHFL.IDX PT, R3, R0, RZ, 0x1f ;  /* 0x00001fff00037589 */ /* 0x000e2200000e0000 */
[----:B------:R-:W-:Y:S01]  /*01b0*/  UISETP.NE.AND UP0, UPT, UR8, 0x3, UPT ;  /* 0x000000030800788c */ /* 0x000fe2000bf05270 */
[----:B------:R-:W-:Y:S01]  /*01c0*/  ISETP.NE.AND P1, PT, RZ, UR6, PT ;  /* 0x00000006ff007c0c */ /* 0x000fe2000bf25270 */
[----:B------:R-:W-:Y:S02]  /*01d0*/  UIADD3 UR10, UR6, -0x1, URZ ;  /* 0xffffffff060a7890 */ /* 0x000fe4000fffe03f */
[----:B------:R-:W-:Y:S02]  /*01e0*/  UISETP.EQ.OR UP0, UPT, UR8, URZ, !UP0 ;  /* 0x0000003f0800728c */ /* 0x000fe4000c702670 */
[----:B------:R-:W-:Y:S02]  /*01f0*/  UISETP.GE.U32.AND UP1, UPT, UR10, 0x2, UPT ;  /* 0x000000020a00788c */ /* 0x000fe4000bf26070 */
[----:B------:R-:W-:-:S04]  /*0200*/  UISETP.EQ.AND UP0, UPT, UR6, URZ, UP0 ;  /* 0x0000003f0600728c */ /* 0x000fc80008702270 */
[----:B------:R-:W-:-:S04]  /*0210*/  USEL UR13, URZ, 0x1, !UP0 ;  /* 0x000000013f0d7887 */ /* 0x000fc8000c000000 */
[----:B------:R-:W-:Y:S01]  /*0220*/  USEL UR13, UR13, 0x2, UP1 ;  /* 0x000000020d0d7887 */ /* 0x000fe20008800000 */
[----:B0-----:R-:W-:-:S13]  /*0230*/  ISETP.NE.AND P0, PT, R3, RZ, PT ;  /* 0x000000ff0300720c */ /* 0x001fda0003f05270 */
[----:B------:R-:W-:Y:S05]  /*0240*/  @P0 BRA `(.L_x_2) ;  /* 0x0000000000500947 */ /* 0x000fea0003800000 */
[----:B------:R-:W0:Y:S01]  /*0250*/  S2UR UR9, SR_CgaCtaId ;  /* 0x00000000000979c3 */ /* 0x000e220000008800 */
[----:B------:R-:W-:Y:S01]  /*0260*/  UMOV UR4, 0x400 ;  /* 0x0000040000047882 */ /* 0x000fe20000000000 */
[----:B------:R-:W-:Y:S01]  /*0270*/  UMOV UR5, 0x1 ;  /* 0x0000000100057882 */ /* 0x000fe20000000000 */
[----:B------:R-:W-:Y:S01]  /*0280*/  UMOV UR6, 0x4 ;  /* 0x0000000400067882 */ /* 0x000fe20000000000 */
[----:B------:R-:W-:Y:S01]  /*0290*/  ELECT P0, URZ, PT ;  /* 0x00000000003f782f */ /* 0x000fe20003800000 */
[----:B------:R-:W-:-:S04]  /*02a0*/  UIADD3 UR6, -UR6, 0x100000, URZ ;  /* 0x0010000006067890 */ /* 0x000fc8000fffe13f */
[----:B------:R-:W-:Y:S02]  /*02b0*/  USHF.L.U32 UR7, UR6, 0xb, URZ ;  /* 0x0000000b06077899 */ /* 0x000fe4000800063f */
[----:B------:R-:W-:Y:S02]  /*02c0*/  USHF.L.U32 UR6, UR6, 0x1, URZ ;  /* 0x0000000106067899 */ /* 0x000fe4000800063f */
[----:B0-----:R-:W-:Y:S02]  /*02d0*/  ULEA UR9, UR9, UR4, 0x18 ;  /* 0x0000000409097291 */ /* 0x001fe4000f8ec03f */
[----:B------:R-:W-:-:S04]  /*02e0*/  UIADD3 UR4, -UR5, 0x100000, URZ ;  /* 0x0010000005047890 */ /* 0x000fc8000fffe13f */
[----:B------:R-:W-:Y:S02]  /*02f0*/  USHF.L.U32 UR5, UR4, 0xb, URZ ;  /* 0x0000000b04057899 */ /* 0x000fe4000800063f */
[----:B------:R-:W-:Y:S01]  /*0300*/  USHF.L.U32 UR4, UR4, 0x1, URZ ;  /* 0x0000000104047899 */ /* 0x000fe2000800063f */
[----:B------:R-:W0:Y:S11]  /*0310*/  FENCE.VIEW.ASYNC.S ;  /* 0x00000000000073c6 */ /* 0x000e360000000000 */
[----:B0-----:R0:W1:Y:S01]  /*0320*/  SYNCS.EXCH.64 URZ, [UR9], UR4 ;  /* 0x00000004093f75b2 */ /* 0x0010620008000100 */
[----:B------:R0:W2:Y:S01]  /*0330*/  SYNCS.EXCH.64 URZ, [UR9+0x18], UR6 ;  /* 0x00001806093f75b2 */ /* 0x0000a20008000100 */
[----:B------:R0:W3:Y:S01]  /*0340*/  SYNCS.EXCH.64 URZ, [UR9+0x8], UR4 ;  /* 0x00000804093f75b2 */ /* 0x0000e20008000100 */
[----:B------:R0:W4:Y:S01]  /*0350*/  SYNCS.EXCH.64 URZ, [UR9+0x20], UR6 ;  /* 0x00002006093f75b2 */ /* 0x0001220008000100 */
[----:B------:R0:W0:Y:S01]  /*0360*/  SYNCS.EXCH.64 URZ, [UR9+0x10], UR4 ;  /* 0x00001004093f75b2 */ /* 0x0000220008000100 */
[----:B------:R0:W0:Y:S01]  /*0370*/  SYNCS.EXCH.64 URZ, [UR9+0x28], UR6 ;  /* 0x00002806093f75b2 */ /* 0x0000220008000100 */
[----:B------:R-:W-:Y:S01]  /*0380*/  NOP ;  /* 0x0000000000007918 */ /* 0x000fe20000000000 */
.L_x_2:
[----:B------:R-:W-:Y:S01]  /*0390*/  SHF.R.S32.HI R2, RZ, 0x1f, R4 ;  /* 0x0000001fff027819 */ /* 0x000fe20000011404 */
[----:B------:R-:W5:Y:S01]  /*03a0*/  SHFL.IDX PT, R0, R0, RZ, 0x1f ;  /* 0x00001fff00007589 */ /* 0x000f6200000e0000 */
[----:B0-----:R-:W0:Y:S01]  /*03b0*/  S2UR UR9, SR_CTAID.X ;  /* 0x00000000000979c3 */ /* 0x001e220000002500 */
[----:B------:R-:W-:Y:S02]  /*03c0*/  ELECT P0, URZ, PT ;  /* 0x00000000003f782f */ /* 0x000fe40003800000 */
[----:B------:R-:W-:Y:S01]  /*03d0*/  LEA.HI R2, R2, R4, RZ, 0x7 ;  /* 0x0000000402027211 */ /* 0x000fe200078f38ff */
[----:B------:R-:W-:Y:S01]  /*03e0*/  ULDC UR4, c[0x0][0x150] ;  /* 0x0000540000047ab9 */ /* 0x000fe20000000800 */
[----:B------:R-:W-:Y:S01]  /*03f0*/  SHF.R.S32.HI R6, RZ, 0x1f, R3 ;  /* 0x0000001fff067819 */ /* 0x000fe20000011403 */
[----:B------:R-:W-:Y:S01]  /*0400*/  NOP ;  /* 0x0000000000007918 */ /* 0x000fe20000000000 */
[----:B------:R-:W-:Y:S01]  /*0410*/  LOP3.LUT R2, R2, 0xffffff80, RZ, 0xc0, !PT ;  /* 0xffffff8002027812 */ /* 0x000fe200078ec0ff */
[----:B------:R-:W-:Y:S01]  /*0420*/  NOP ;  /* 0x0000000000007918 */ /* 0x000fe20000000000 */
[----:B------:R-:W-:Y:S01]  /*0430*/  LEA.HI R6, R6, R3, RZ, 0x2 ;  /* 0x0000000306067211 */ /* 0x000fe200078f10ff */
[----:B------:R-:W1:Y:S02]  /*0440*/  LDC R8, c[0x0][0x144] ;  /* 0x00005100ff087b82 */ /* 0x000e640000000800 */
[----:B------:R-:W-:Y:S01]  /*0450*/  IMAD.IADD R4, R4, 0x1, -R2 ;  /* 0x0000000104047824 */ /* 0x000fe200078e0a02 */
[----:B------:R-:W-:Y:S01]  /*0460*/  LOP3.LUT R6, R6, 0x3ffffffc, RZ, 0xc0, !PT ;  /* 0x3ffffffc06067812 */ /* 0x000fe200078ec0ff */
[----:B------:R-:W2:Y:S03]  /*0470*/  S2R R2, SR_CTAID.Y ;  /* 0x0000000000027919 */ /* 0x000ea60000002600 */
[----:B------:R-:W-:Y:S01]  /*0480*/  SHF.R.S32.HI R5, RZ, 0x1f, R4 ;  /* 0x0000001fff057819 */ /* 0x000fe20000011404 */
[----:B------:R-:W-:Y:S01]  /*0490*/  IMAD.IADD R6, R3, 0x1, -R6 ;  /* 0x0000000103067824 */ /* 0x000fe200078e0a06 */
[----:B------:R-:W3:Y:S02]  /*04a0*/  LDC R11, c[0x0][0x148] ;  /* 0x00005200ff0b7b82 */ /* 0x000ee40000000800 */
[----:B------:R-:W-:-:S02]  /*04b0*/  LEA.HI R5, R5, R4, RZ, 0x3 ;  /* 0x0000000405057211 */ /* 0x000fc400078f18ff */
[----:B-----5:R-:W-:Y:S02]  /*04c0*/  ISETP.NE.OR P0, PT, R0, RZ, !P0 ;  /* 0x000000ff0000720c */ /* 0x020fe40004705670 */
[--C-:B------:R-:W-:Y:S02]  /*04d0*/  SHF.R.S32.HI R0, RZ, 0x3, R5.reuse ;  /* 0x00000003ff007819 */ /* 0x100fe40000011405 */
[----:B------:R-:W-:Y:S02]  /*04e0*/  SHF.R.S32.HI R5, RZ, 0x1f, R5 ;  /* 0x0000001fff057819 */ /* 0x000fe40000011405 */
[----:B0-----:R-:W-:Y:S02]  /*04f0*/  I2FP.F32.U32 R7, UR9 ;  /* 0x0000000900077c45 */ /* 0x001fe40008201000 */
[----:B------:R-:W-:-:S03]  /*0500*/  LEA.HI R5, R5, R0, RZ, 0x2 ;  /* 0x0000000005057211 */ /* 0x000fc600078f10ff */
[----:B------:R-:W-:Y:S01]  /*0510*/  FMUL R7, R7, UR4 ;  /* 0x0000000407077c20 */ /* 0x000fe20008400000 */
[----:B------:R-:W-:Y:S01]  /*0520*/  LOP3.LUT R5, R5, 0xfffffffc, RZ, 0xc0, !PT ;  /* 0xfffffffc05057812 */ /* 0x000fe200078ec0ff */
[----:B------:R-:W-:Y:S01]  /*0530*/  VOTEU.ALL UP0, P0 ;  /* 0x00000000003f7886 */ /* 0x000fe20000000000 */
[----:B------:R-:W-:Y:S01]  /*0540*/  ULDC UR4, c[0x0][0x154] ;  /* 0x0000550000047ab9 */ /* 0x000fe20000000800 */
[----:B------:R-:W-:Y:S02]  /*0550*/  VOTEU.ALL UP1, P0 ;  /* 0x00000000003f7886 */ /* 0x000fe40000020000 */
[----:B------:R-:W0:Y:S01]  /*0560*/  F2I.U32.TRUNC.NTZ R7, R7 ;  /* 0x0000000700077305 */ /* 0x000e22000020f000 */
[----:B------:R-:W-:Y:S01]  /*0570*/  IMAD.IADD R5, R0, 0x1, -R5 ;  /* 0x0000000100057824 */ /* 0x000fe200078e0a05 */
[----:B------:R-:W5:Y:S01]  /*0580*/  @!UP0 S2UR UR7, SR_CgaCtaId ;  /* 0x00000000000789c3 */ /* 0x000f620000008800 */
[----:B------:R-:W-:Y:S02]  /*0590*/  @!UP0 UMOV UR6, 0x400 ;  /* 0x0000040000068882 */ /* 0x000fe40000000000 */
[----:B------:R-:W-:Y:S01]  /*05a0*/  IMAD R5, R6, 0x4, R5 ;  /* 0x0000000406057824 */ /* 0x000fe200078e0205 */
[----:B--2---:R-:W-:-:S04]  /*05b0*/  I2FP.F32.U32 R9, R2 ;  /* 0x0000000200097245 */ /* 0x004fc80000201000 */
[----:B------:R-:W-:Y:S01]  /*05c0*/  LEA.HI R0, R5, R5, RZ, 0x1 ;  /* 0x0000000505007211 */ /* 0x000fe200078f08ff */
[----:B------:R-:W-:Y:S01]  /*05d0*/  FMUL R9, R9, UR4 ;  /* 0x0000000409097c20 */ /* 0x000fe20008400000 */
[----:B------:R-:W-:Y:S02]  /*05e0*/  UMOV UR4, 0x20 ;  /* 0x0000002000047882 */ /* 0x000fe40000000000 */
[----:B------:R-:W-:Y:S01]  /*05f0*/  LOP3.LUT R6, R0, 0xfffffffe, RZ, 0xc0, !PT ;  /* 0xfffffffe00067812 */ /* 0x000fe200078ec0ff */
[----:B0-----:R-:W-:Y:S01]  /*0600*/  IMAD.MOV R13, RZ, RZ, -R7 ;  /* 0x000000ffff0d7224 */ /* 0x001fe200078e0a07 */
[----:B------:R-:W-:-:S04]  /*0610*/  @!UP0 UIADD3 UR4, -UR4, 0x100000, URZ ;  /* 0x0010000004048890 */ /* 0x000fc8000fffe13f */
[----:B------:R-:W-:Y:S02]  /*0620*/  @!UP0 USHF.L.U32 UR5, UR4, 0xb, URZ ;  /* 0x0000000b04058899 */ /* 0x000fe4000800063f */
[----:B------:R-:W-:Y:S01]  /*0630*/  @!UP0 USHF.L.U32 UR4, UR4, 0x1, URZ ;  /* 0x0000000104048899 */ /* 0x000fe2000800063f */
[----:B------:R-:W0:Y:S01]  /*0640*/  F2I.U32.TRUNC.NTZ R9, R9 ;  /* 0x0000000900097305 */ /* 0x000e22000020f000 */
[----:B-1----:R-:W-:Y:S02]  /*0650*/  IMAD R0, R8, R13, UR9 ;  /* 0x0000000908007e24 */ /* 0x002fe4000f8e020d */
[C---:B------:R-:W-:Y:S02]  /*0660*/  IMAD.IADD R7, R5.reuse, 0x1, -R6 ;  /* 0x0000000105077824 */ /* 0x040fe400078e0a06 */
[----:B------:R-:W-:-:S03]  /*0670*/  IMAD.SHL.U32 R6, R5, 0x4, RZ ;  /* 0x0000000405067824 */ /* 0x000fc600078e00ff */
[----:B------:R-:W-:Y:S01]  /*0680*/  ISETP.NE.AND P2, PT, R7, R0, PT ;  /* 0x000000000700720c */ /* 0x000fe20003f45270 */
[----:B-----5:R-:W-:Y:S01]  /*0690*/  @!UP0 ULEA UR6, UR7, UR6, 0x18 ;  /* 0x0000000607068291 */ /* 0x020fe2000f8ec03f */
[----:B------:R-:W-:Y:S01]  /*06a0*/  LOP3.LUT R10, R5, 0xc, R6, 0x78, !PT ;  /* 0x0000000c050a7812 */ /* 0x000fe200078e7806 */
[----:B------:R-:W1:Y:S01]  /*06b0*/  LDC R7, c[0x0][0x140] ;  /* 0x00005000ff077b82 */ /* 0x000e620000000800 */
[----:B------:R-:W-:Y:S01]  /*06c0*/  VOTEU.ALL UP0, P0 ;  /* 0x00000000003f7886 */ /* 0x000fe20000000000 */
[----:B------:R-:W-:Y:S01]  /*06d0*/  LOP3.LUT P0, RZ, R4, 0x7, RZ, 0xc0, !PT ;  /* 0x0000000704ff7812 */ /* 0x000fe2000780c0ff */
[----:B0-----:R-:W-:Y:S01]  /*06e0*/  IMAD.MOV R12, RZ, RZ, -R9 ;  /* 0x000000ffff0c7224 */ /* 0x001fe200078e0a09 */
[----:B------:R0:W-:Y:S01]  /*06f0*/  STL [R1+0x74], R10 ;  /* 0x0000740a01007387 */ /* 0x0001e20000100800 */
[----:B------:R-:W-:Y:S01]  /*0700*/  IMAD.MOV.U32 R4, RZ, RZ, 0x1 ;  /* 0x00000001ff047424 */ /* 0x000fe200078e00ff */
[----:B------:R-:W-:Y:S01]  /*0710*/  ISETP.LT.U32.AND P0, PT, R10, 0x2, !P0 ;  /* 0x000000020a00780c */ /* 0x000fe20004701070 */
[----:B---3--:R-:W-:-:S03]  /*0720*/  IMAD R6, R11, R12, R2 ;  /* 0x0000000c0b067224 */ /* 0x008fc600078e0202 */
[----:B------:R-:W-:Y:S01]  /*0730*/  @P2 LEA.HI R5, R10, R10, RZ, 0x1 ;  /* 0x0000000a0a052211 */ /* 0x000fe200078f08ff */
[----:B------:R-:W2:Y:S02]  /*0740*/  FENCE.VIEW.ASYNC.S ;  /* 0x00000000000073c6 */ /* 0x000ea40000000000 */
[----:B--2---:R0:W2:Y:S01]  /*0750*/  @!UP0 SYNCS.EXCH.64 URZ, [UR6+0x40], UR4 ;  /* 0x00004004063f85b2 */ /* 0x0040a20008000100 */
[----:B------:R-:W-:-:S04]  /*0760*/  @P2 SHF.R.S32.HI R5, RZ, 0x1, R5 ;  /* 0x00000001ff052819 */ /* 0x000fc80000011405 */
[----:B------:R-:W-:Y:S02]  /*0770*/  @P2 ISETP.NE.AND P3, PT, R5, R6, PT ;  /* 0x000000060500220c */ /* 0x000fe40003f65270 */
[----:B------:R-:W-:Y:S02]  /*0780*/  SEL R5, RZ, 0x1, !P0 ;  /* 0x00000001ff057807 */ /* 0x000fe40004000000 */
[----:B------:R-:W-:Y:S02]  /*0790*/  @P2 SEL R4, RZ, 0x1, P3 ;  /* 0x00000001ff042807 */ /* 0x000fe40001800000 */
[----:B-1----:R-:W-:Y:S02]  /*07a0*/  ISETP.EQ.U32.AND P5, PT, R7, 0x1, PT ;  /* 0x000000010700780c */ /* 0x002fe40003fa2070 */
[----:B------:R-:W-:Y:S01]  /*07b0*/  LOP3.LUT R4, R4, R5, RZ, 0xc0, !PT ;  /* 0x0000000504047212 */ /* 0x000fe200078ec0ff */
[----:B------:R0:W1:Y:S01]  /*07c0*/  @!UP1 SYNCS.EXCH.64 URZ, [UR6+0x48], UR4 ;  /* 0x00004804063f95b2 */ /* 0x0000620008000100 */
[----:B------:R-:W-:-:S03]  /*07d0*/  NOP ;  /* 0x0000000000007918 */ /* 0x000fc60000000000 */
[----:B------:R0:W-:Y:S06]  /*07e0*/  STL [R1+0x70], R4 ;  /* 0x0000700401007387 */ /* 0x0001ec0000100800 */
[----:B--2---:R-:W-:Y:S05]  /*07f0*/  @!P5 BRA `(.L_x_3) ;  /* 0x000000000008d947 */ /* 0x004fea0003800000 */
[----:B-1--4-:R-:W-:Y:S01]  /*0800*/  UCGABAR_ARV ;  /* 0x00000000000079c7 */ /* 0x012fe20008000000 */
[----:B------:R-:W-:Y:S05]  /*0810*/  BRA `(.L_x_4) ;  /* 0x0000000000047947 */ /* 0x000fea0003800000 */
.L_x_3:
[----:B-1--4-:R-:W-:Y:S01]  /*0820*/  NOP ;  /* 0x0000000000007918 */ /* 0x012fe20000000000 */
.L_x_4:
[----:B------:R-:W1:Y:S01]  /*0830*/  LDC R3, c[0x0][0x65c] ;  /* 0x00019700ff037b82 */ /* 0x000e620000000800 */
[----:B0-----:R-:W-:Y:S02]  /*0840*/  IMAD.U32 R4, RZ, RZ, UR9 ;  /* 0x00000009ff047e24 */ /* 0x001fe4000f8e00ff */
[----:B------:R-:W-:Y:S01]  /*0850*/  IMAD.MOV.U32 R5, RZ, RZ, RZ ;  /* 0x000000ffff057224 */ /* 0x000fe200078e00ff */
[----:B-1----:R-:W-:-:S13]  /*0860*/  ISETP.NE.AND P4, PT, R3, 0x1, PT ;  /* 0x000000010300780c */ /* 0x002fda0003f85270 */
[----:B------:R-:W0:Y:S01]  /*0870*/  @P4 LDC R7, c[0x0][0x10] ;  /* 0x00000400ff074b82 */ /* 0x000e220000000800 */
[----:B------:R-:W-:Y:S02]  /*0880*/  @P4 IMAD.MOV.U32 R3, RZ, RZ, RZ ;  /* 0x000000ffff034224 */ /* 0x000fe400078e00ff */
[----:B------:R-:W-:-:S05]  /*0890*/  @P4 IMAD.MOV.U32 R13, RZ, RZ, RZ ;  /* 0x000000ffff0d4224 */ /* 0x000fca00078e00ff */
[----:B------:R-:W1:Y:S01]  /*08a0*/  @!P4 LDC R9, c[0x0][0xc] ;  /* 0x00000300ff09cb82 */ /* 0x000e620000000800 */
[----:B0-----:R-:W-:-:S04]  /*08b0*/  @P4 IMAD.WIDE.U32 R6, R7, UR9, R2 ;  /* 0x0000000907064c25 */ /* 0x001fc8000f8e0002 */
[----:B------:R-:W-:Y:S02]  /*08c0*/  @P4 IMAD.MOV.U32 R19, RZ, RZ, R6 ;  /* 0x000000ffff134224 */ /* 0x000fe400078e0006 */
[----:B------:R-:W-:Y:S02]  /*08d0*/  @P4 IMAD.IADD R23, R7, 0x1, R13 ;  /* 0x0000000107174824 */ /* 0x000fe400078e020d */
[----:B-1----:R-:W-:-:S04]  /*08e0*/  @!P4 IMAD.WIDE.U32 R4, R2, R9, R4 ;  /* 0x000000090204c225 */ /* 0x002fc800078e0004 */
[----:B------:R-:W-:Y:S02]  /*08f0*/  @!P4 IMAD.MOV.U32 R19, RZ, RZ, R4 ;  /* 0x000000ffff13c224 */ /* 0x000fe400078e0004 */
[----:B------:R-:W-:-:S03]  /*0900*/  @!P4 IMAD.MOV.U32 R23, RZ, RZ, R5 ;  /* 0x000000ffff17c224 */ /* 0x000fc600078e0005 */
[----:B------:R0:W-:Y:S04]  /*0910*/  STL [R1+0x7c], R19 ;  /* 0x00007c1301007387 */ /* 0x0001e80000100800 */
[----:B------:R0:W-:Y:S01]  /*0920*/  STL [R1+0x78], R23 ;  /* 0x0000781701007387 */ /* 0x0001e20000100800 */
[----:B------:R-:W-:Y:S05]  /*0930*/  @!P5 BRA `(.L_x_5) ;  /* 0x00000000000cd947 */ /* 0x000fea0003800000 */
[----:B------:R-:W-:Y:S01]  /*0940*/  UCGABAR_WAIT ;  /* 0x0000000000007dc7 */ /* 0x000fe20008000000 */
[----:B------:R-:W-:Y:S01]  /*0950*/  CCTL.IVALL ;  /* 0x00000000ff00798f */ /* 0x000fe20002000000 */
[----:B------:R-:W-:Y:S05]  /*0960*/  BRA `(.L_x_6) ;  /* 0x0000000000047947 */ /* 0x000fea0003800000 */
.L_x_5:
[----:B------:R-:W-:Y:S06]  /*0970*/  BAR.SYNC.DEFER_BLOCKING 0x0 ;  /* 0x0000000000007b1d */ /* 0x000fec0000010000 */
.L_x_6:
[----:B------:R-:W-:Y:S05]  /*0980*/  @!P1 BRA `(.L_x_7) ;  /* 0x000000e400a09947 */ /* 0x000fea0003800000 */
[----:B------:R-:W-:-:S06]  /*0990*/  UISETP.GT.U32.AND UP0, UPT, UR10, 0x1, UPT ;  /* 0x000000010a00788c */ /* 0x000fcc000bf04070 */
[----:B------:R-:W-:-:S13]  /*09a0*/  PLOP3.LUT P0, PT, PT, PT, UP0, 0x80, 0x0 ;  /* 0x000000000000781c */ /* 0x000fda0003f0f008 */
[----:B------:R-:W-:Y:S05]  /*09b0*/  @P0 EXIT ;  /* 0x000000000000094d */ /* 0x000fea0003800000 */
[----:B------:R-:W-:Y:S01]  /*09c0*/  IMAD.MOV.U32 R6, RZ, RZ, -0x1 ;  /* 0xffffffffff067424 */ /* 0x000fe200078e00ff */
[----:B------:R-:W-:Y:S01]  /*09d0*/  ULDC.64 UR4, c[0x0][0x650] ;  /* 0x0001940000047ab9 */ /* 0x000fe20000000a00 */
[----:B------:R-:W-:Y:S01]  /*09e0*/  IMAD.MOV.U32 R5, RZ, RZ, -0x1 ;  /* 0xffffffffff057424 */ /* 0x000fe200078e00ff */
[----:B------:R-:W-:Y:S01]  /*09f0*/  ISETP.GE.U32.AND P0, PT, R19, UR4, PT ;  /* 0x0000000413007c0c */ /* 0x000fe2000bf06070 */
[----:B------:R-:W-:Y:S01]  /*0a00*/  UMOV UR12, 0xffffffff ;  /* 0xffffffff000c7882 */ /* 0x000fe20000000000 */
[----:B------:R1:W-:Y:S01]  /*0a10*/  STL [R1+0x84], R6 ;  /* 0x0000840601007387 */ /* 0x0003e20000100800 */
[----:B------:R-:W-:Y:S02]  /*0a20*/  PRMT R4, RZ, 0x7610, R4 ;  /* 0x00007610ff047816 */ /* 0x000fe40000000004 */
[----:B------:R-:W-:Y:S01]  /*0a30*/  ISETP.GE.U32.AND.EX P0, PT, R23, UR5, PT, P0 ;  /* 0x0000000517007c0c */ /* 0x000fe2000bf06100 */
[----:B------:R1:W-:-:S12]  /*0a40*/  STL [R1+0x80], R5 ;  /* 0x0000800501007387 */ /* 0x0003d80000100800 */
[----:B-1----:R-:W-:Y:S05]  /*0a50*/  @P0 BRA `(.L_x_8) ;  /* 0x0000000400380947 */ /* 0x002fea0003800000 */
[----:B------:R-:W1:Y:S01]  /*0a60*/  LDC.64 R14, c[0x0][0x628] ;  /* 0x00018a00ff0e7b82 */ /* 0x000e620000000a00 */
[----:B------:R-:W-:Y:S02]  /*0a70*/  IMAD.MOV.U32 R4, RZ, RZ, R19 ;  /* 0x000000ffff047224 */ /* 0x000fe400078e0013 */
[----:B------:R-:W-:-:S05]  /*0a80*/  IMAD.MOV.U32 R5, RZ, RZ, R23 ;  /* 0x000000ffff057224 */ /* 0x000fca00078e0017 */
[----:B------:R-:W2:Y:S08]  /*0a90*/  LDC R10, c[0x0][0x630] ;  /* 0x00018c00ff0a7b82 */ /* 0x000eb00000000800 */
[----:B------:R-:W3:Y:S01]  /*0aa0*/  LDC.64 R16, c[0x0][0x620] ;  /* 0x00018800ff107b82 */ /* 0x000ee20000000a00 */
[----:B-1----:R-:W-:-:S04]  /*0ab0*/  ISETP.NE.U32.AND P0, PT, R14, RZ, PT ;  /* 0x000000ff0e00720c */ /* 0x002fc80003f05070 */
[----:B------:R-:W-:-:S13]  /*0ac0*/  ISETP.NE.AND.EX P0, PT, R15, RZ, PT, P0 ;  /* 0x000000ff0f00720c */ /* 0x000fda0003f05300 */
[----:B--23--:R-:W-:Y:S05]  /*0ad0*/  @!P0 BRA `(.L_x_9) ;  /* 0x0000000000288947 */ /* 0x00cfea0003800000 */
[----:B------:R-:W1:Y:S02]  /*0ae0*/  LDC R9, c[0x0][0x634] ;  /* 0x00018d00ff097b82 */ /* 0x000e640000000800 */
[----:B-1----:R-:W-:-:S05]  /*0af0*/  IADD3 R9, P0, R19, R9, RZ ;  /* 0x0000000913097210 */ /* 0x002fca0007f1e0ff */
[----:B------:R-:W-:-:S04]  /*0b00*/  IMAD.X R13, RZ, RZ, R23, P0 ;  /* 0x000000ffff0d7224 */ /* 0x000fc800000e0617 */
[----:B------:R-:W-:-:S04]  /*0b10*/  IMAD.WIDE.U32 R4, R13, R14, RZ ;  /* 0x0000000e0d047225 */ /* 0x000fc800078e00ff */
[----:B------:R-:W-:-:S04]  /*0b20*/  IMAD.WIDE.U32 R6, P0, R9, R15, R4 ;  /* 0x0000000f09067225 */ /* 0x000fc80007800004 */
[----:B------:R-:W-:-:S04]  /*0b30*/  IMAD.WIDE.U32 R4, R9, R14, RZ ;  /* 0x0000000e09047225 */ /* 0x000fc800078e00ff */
[----:B------:R-:W-:Y:S01]  /*0b40*/  IMAD.X R9, RZ, RZ, RZ, P0 ;  /* 0x000000ffff097224 */ /* 0x000fe200000e06ff */
[----:B------:R-:W-:Y:S01]  /*0b50*/  IADD3 RZ, P0, R5, R6, RZ ;  /* 0x0000000605ff7210 */ /* 0x000fe20007f1e0ff */
[----:B------:R-:W-:-:S04]  /*0b60*/  IMAD.MOV.U32 R8, RZ, RZ, R7 ;  /* 0x000000ffff087224 */ /* 0x000fc800078e0007 */
[----:B------:R-:W-:-:S08]  /*0b70*/  IMAD.WIDE.U32.X R4, R13, R15, R8, P0 ;  /* 0x0000000f0d047225 */ /* 0x000fd000000e0408 */
.L_x_9:
[----:B------:R-:W1:Y:S01]  /*0b80*/  LDC.64 R20, c[0x0][0x640] ;  /* 0x00019000ff147b82 */ /* 0x000e620000000a00 */
[-C--:B------:R-:W-:Y:S01]  /*0b90*/  SHF.R.U64 R22, R4, R10.reuse, R5 ;  /* 0x0000000a04167219 */ /* 0x080fe20000001205 */
[----:B------:R-:W-:Y:S01]  /*0ba0*/  IMAD.MOV.U32 R4, RZ, RZ, R19 ;  /* 0x000000ffff047224 */ /* 0x000fe200078e0013 */
[----:B------:R-:W-:Y:S01]  /*0bb0*/  SHF.R.U32.HI R3, RZ, R10, R5 ;  /* 0x0000000aff037219 */ /* 0x000fe20000011605 */
[----:B------:R-:W-:Y:S01]  /*0bc0*/  IMAD.MOV.U32 R5, RZ, RZ, R23 ;  /* 0x000000ffff057224 */ /* 0x000fe200078e0017 */
[----:B------:R-:W-:Y:S01]  /*0bd0*/  IADD3 R7, P0, RZ, -R22, RZ ;  /* 0x80000016ff077210 */ /* 0x000fe20007f1e0ff */
[----:B0-----:R-:W-:Y:S02]  /*0be0*/  IMAD R23, R11, R12, R2 ;  /* 0x0000000c0b177224 */ /* 0x001fe400078e0202 */
[----:B------:R-:W0:Y:S01]  /*0bf0*/  LDC R8, c[0x0][0x618] ;  /* 0x00018600ff087b82 */ /* 0x000e220000000800 */
[----:B------:R-:W-:Y:S02]  /*0c00*/  IMAD.MOV.U32 R11, RZ, RZ, 0x1 ;  /* 0x00000001ff0b7424 */ /* 0x000fe400078e00ff */
[----:B------:R-:W-:-:S02]  /*0c10*/  IMAD.X R3, RZ, RZ, ~R3, P0 ;  /* 0x000000ffff037224 */ /* 0x000fc400000e0e03 */
[----:B------:R-:W-:-:S03]  /*0c20*/  IMAD.WIDE.U32 R4, R7, R16, R4 ;  /* 0x0000001007047225 */ /* 0x000fc600078e0004 */
[----:B------:R-:W2:Y:S01]  /*0c30*/  LDC R14, c[0x0][0x608] ;  /* 0x00018200ff0e7b82 */ /* 0x000ea20000000800 */
[----:B------:R-:W-:-:S04]  /*0c40*/  IMAD R6, R3, R16, RZ ;  /* 0x0000001003067224 */ /* 0x000fc800078e02ff */
[----:B------:R-:W-:-:S03]  /*0c50*/  IMAD R3, R7, R17, R6 ;  /* 0x0000001107037224 */ /* 0x000fc600078e0206 */
[----:B------:R-:W3:Y:S01]  /*0c60*/  LDC R18, c[0x0][0x658] ;  /* 0x00019600ff127b82 */ /* 0x000ee20000000800 */
[----:B------:R-:W-:Y:S01]  /*0c70*/  IMAD.IADD R3, R5, 0x1, R3 ;  /* 0x0000000105037824 */ /* 0x000fe200078e0203 */
[----:B-1----:R-:W-:Y:S01]  /*0c80*/  ISETP.NE.U32.AND P0, PT, R20, RZ, PT ;  /* 0x000000ff1400720c */ /* 0x002fe20003f05070 */
[----:B------:R-:W-:-:S03]  /*0c90*/  IMAD.MOV.U32 R5, RZ, RZ, -0x1 ;  /* 0xffffffffff057424 */ /* 0x000fc600078e00ff */
[----:B------:R-:W-:Y:S02]  /*0ca0*/  ISETP.NE.AND.EX P0, PT, R21, RZ, PT, P0 ;  /* 0x000000ff1500720c */ /* 0x000fe40003f05300 */
[----:B------:R-:W1:Y:S01]  /*0cb0*/  LDC R13, c[0x0][0x600] ;  /* 0x00018000ff0d7b82 */ /* 0x000e620000000800 */
[-CC-:B0-----:R-:W-:Y:S02]  /*0cc0*/  SHF.R.U64 R10, R4, R8.reuse, R3.reuse ;  /* 0x00000008040a7219 */ /* 0x181fe40000001203 */
[----:B------:R-:W-:-:S05]  /*0cd0*/  SHF.R.U32.HI R3, RZ, R8, R3 ;  /* 0x00000008ff037219 */ /* 0x000fca0000011603 */
[----:B------:R-:W0:Y:S01]  /*0ce0*/  LDC R15, c[0x0][0x648] ;  /* 0x00019200ff0f7b82 */ /* 0x000e220000000800 */
[-CC-:B--2---:R-:W-:Y:S02]  /*0cf0*/  SHF.R.U64 R19, R10, R14.reuse, R3.reuse ;  /* 0x0000000e0a137219 */ /* 0x184fe40000001203 */
[----:B------:R-:W-:-:S05]  /*0d00*/  SHF.R.U32.HI R3, RZ, R14, R3 ;  /* 0x0000000eff037219 */ /* 0x000fca0000011603 */
[----:B------:R-:W2:Y:S01]  /*0d10*/  LDC R17, c[0x0][0x638] ;  /* 0x00018e00ff117b82 */ /* 0x000ea20000000800 */
[-C--:B---3--:R-:W-:Y:S02]  /*0d20*/  SHF.L.U32 R2, R5, R18.reuse, RZ ;  /* 0x0000001205027219 */ /* 0x088fe400000006ff */
[--C-:B------:R-:W-:Y:S02]  /*0d30*/  SHF.R.U64 R12, R19, R18, R3.reuse ;  /* 0x00000012130c7219 */ /* 0x100fe40000001203 */
[----:B------:R-:W-:Y:S02]  /*0d40*/  LOP3.LUT R8, RZ, R2, RZ, 0x33, !PT ;  /* 0x00000002ff087212 */ /* 0x000fe400078e33ff */
[----:B------:R-:W-:Y:S01]  /*0d50*/  SHF.R.U32.HI R3, RZ, R18, R3 ;  /* 0x00000012ff037219 */ /* 0x000fe20000011603 */
[----:B------:R-:W3:Y:S01]  /*0d60*/  LDC R16, c[0x0][0x610] ;  /* 0x00018400ff107b82 */ /* 0x000ee20000000800 */
[----:B------:R-:W-:Y:S01]  /*0d70*/  IMAD.MOV.U32 R2, RZ, RZ, R12 ;  /* 0x000000ffff027224 */ /* 0x000fe200078e000c */
[----:B------:R-:W-:Y:S06]  /*0d80*/  @!P0 BRA `(.L_x_10) ;  /* 0x0000000000288947 */ /* 0x000fec0003800000 */
[----:B------:R-:W4:Y:S02]  /*0d90*/  LDC R7, c[0x0][0x64c] ;  /* 0x00019300ff077b82 */ /* 0x000f240000000800 */
[----:B----4-:R-:W-:-:S05]  /*0da0*/  IADD3 R7, P0, R12, R7, RZ ;  /* 0x000000070c077210 */ /* 0x010fca0007f1e0ff */
        /* <DEDUP_REMOVED lines=8> */
.L_x_10:
[----:B0-----:R-:W-:Y:S01]  /*0e30*/  SHF.R.U64 R4, R2, R15, R3 ;  /* 0x0000000f02047219 */ /* 0x001fe20000001203 */
[----:B-1----:R-:W-:Y:S01]  /*0e40*/  VIADD R5, R13, 0xffffffff ;  /* 0xffffffff0d057836 */ /* 0x002fe20000000000 */
[----:B------:R-:W-:Y:S02]  /*0e50*/  SHF.L.U32 R2, R11, R18, RZ ;  /* 0x000000120b027219 */ /* 0x000fe400000006ff */
[----:B------:R-:W-:Y:S01]  /*0e60*/  LOP3.LUT R3, R19, R8, RZ, 0xc0, !PT ;  /* 0x0000000813037212 */ /* 0x000fe200078ec0ff */
[----:B------:R-:W-:Y:S01]  /*0e70*/  IMAD.MOV R6, RZ, RZ, -R4 ;  /* 0x000000ffff067224 */ /* 0x000fe200078e0a04 */
[----:B------:R-:W-:Y:S02]  /*0e80*/  SEL R0, R0, R23, !P4 ;  /* 0x0000001700007207 */ /* 0x000fe40006000000 */
[----:B------:R-:W-:Y:S01]  /*0e90*/  LOP3.LUT R5, R10, R5, RZ, 0xc0, !PT ;  /* 0x000000050a057212 */ /* 0x000fe200078ec0ff */
[----:B------:R-:W-:Y:S01]  /*0ea0*/  IMAD R3, R2, R4, R3 ;  /* 0x0000000402037224 */ /* 0x000fe200078e0203 */
[----:B------:R-:W-:Y:S01]  /*0eb0*/  R2UR UR12, R22 ;  /* 0x00000000160c72ca */ /* 0x000fe200000e0000 */
[----:B--2---:R-:W-:-:S02]  /*0ec0*/  IMAD R2, R6, R17, R12 ;  /* 0x0000001106027224 */ /* 0x004fc400078e020c */
[----:B---3--:R-:W-:Y:S02]  /*0ed0*/  IMAD R0, R3, R16, R0 ;  /* 0x0000001003007224 */ /* 0x008fe400078e0200 */
[----:B------:R-:W-:Y:S02]  /*0ee0*/  IMAD R3, R2, R13, R5 ;  /* 0x0000000d02037224 */ /* 0x000fe400078e0205 */
[----:B------:R-:W-:-:S03]  /*0ef0*/  IMAD.MOV.U32 R4, RZ, RZ, 0x1 ;  /* 0x00000001ff047424 */ /* 0x000fc600078e00ff */
[----:B------:R-:W-:Y:S02]  /*0f00*/  SEL R2, R3, R0, !P4 ;  /* 0x0000000003027207 */ /* 0x000fe40006000000 */
[----:B------:R-:W-:-:S03]  /*0f10*/  SEL R0, R0, R3, !P4 ;  /* 0x0000000300007207 */ /* 0x000fc60006000000 */
[----:B------:R1:W-:Y:S04]  /*0f20*/  STL [R1+0x80], R2 ;  /* 0x0000800201007387 */ /* 0x0003e80000100800 */
[----:B------:R1:W-:Y:S02]  /*0f30*/  STL [R1+0x84], R0 ;  /* 0x0000840001007387 */ /* 0x0003e40000100800 */
.L_x_8:
[----:B------:R-:W-:-:S08]  /*0f40*/  NOP ;  /* 0x0000000000007918 */ /* 0x000fd00000000000 */
[----:B------:R-:W2:Y:S02]  /*0f50*/  USETMAXREG.TRY_ALLOC.CTAPOOL UP0, 0xe8 ;  /* 0x000000e8000079c8 */ /* 0x000ea40008000600 */
[----:B--2---:R-:W-:-:S13]  /*0f60*/  PLOP3.LUT P0, PT, PT, PT, UP0, 0x80, 0x0 ;  /* 0x000000000000781c */ /* 0x004fda0003f0f008 */
[----:B------:R-:W-:Y:S05]  /*0f70*/  @!P0 BRA `(.L_x_8) ;  /* 0xfffffffc00f08947 */ /* 0x000fea000383ffff */
[----:B------:R-:W-:Y:S01]  /*0f80*/  ULDC.64 UR4, c[0x0][0x598] ;  /* 0x0001660000047ab9 */ /* 0x000fe20000000a00 */
[----:B------:R-:W-:Y:S01]  /*0f90*/  ULDC.64 UR14, c[0x0][0x208] ;  /* 0x00008200000e7ab9 */ /* 0x000fe20000000a00 */
[----:B------:R-:W-:-:S04]  /*0fa0*/  ISETP.NE.U32.AND P0, PT, RZ, UR4, PT ;  /* 0x00000004ff007c0c */ /* 0x000fc8000bf05070 */
[----:B------:R-:W-:-:S13]  /*0fb0*/  ISETP.NE.AND.EX P0, PT, RZ, UR5, PT, P0 ;  /* 0x00000005ff007c0c */ /* 0x000fda000bf05300 */
[----:B------:R-:W-:Y:S05]  /*0fc0*/  @!P0 BRA `(.L_x_11) ;  /* 0x0000000000208947 */ /* 0x000fea0003800000 */
[----:B-1----:R-:W1:Y:S02]  /*0fd0*/  LDC.64 R2, c[0x0][0x598] ;  /* 0x00016600ff027b82 */ /* 0x002e640000000a00 */
[----:B-1----:R-:W2:Y:S02]  /*0fe0*/  LDG.E.64 R2, desc[UR14][R2.64] ;  /* 0x0000000e02027981 */ /* 0x002ea4000c1e1b00 */
[----:B--2---:R-:W-:-:S04]  /*0ff0*/  ISETP.NE.U32.AND P0, PT, R2, RZ, PT ;  /* 0x000000ff0200720c */ /* 0x004fc80003f05070 */
[----:B------:R-:W-:-:S13]  /*1000*/  ISETP.NE.AND.EX P0, PT, R3, RZ, PT, P0 ;  /* 0x000000ff0300720c */ /* 0x000fda0003f05300 */
[----:B------:R-:W-:Y:S05]  /*1010*/  @!P0 BRA `(.L_x_11) ;  /* 0x00000000000c8947 */ /* 0x000fea0003800000 */
[----:B------:R-:W2:Y:S02]  /*1020*/  LD.E R2, desc[UR14][R2.64] ;  /* 0x0000000e02027980 */ /* 0x000ea4000c101900 */
[----:B--2---:R-:W-:Y:S01]  /*1030*/  R2UR UR20, R2 ;  /* 0x00000000021472ca */ /* 0x004fe200000e0000 */
[----:B------:R-:W-:-:S14]  /*1040*/  BRA `(.L_x_12) ;  /* 0x0000000000247947 */ /* 0x000fdc0003800000 */
.L_x_11:
[----:B------:R-:W-:Y:S02]  /*1050*/  ULDC.64 UR4, c[0x0][0x588] ;  /* 0x0001620000047ab9 */ /* 0x000fe40000000a00 */
[----:B------:R-:W-:-:S04]  /*1060*/  ISETP.NE.U32.AND P0, PT, RZ, UR4, PT ;  /* 0x00000004ff007c0c */ /* 0x000fc8000bf05070 */
[----:B------:R-:W-:-:S13]  /*1070*/  ISETP.NE.AND.EX P0, PT, RZ, UR5, PT, P0 ;  /* 0x00000005ff007c0c */ /* 0x000fda000bf05300 */
[----:B------:R-:W-:Y:S05]  /*1080*/  @!P0 BRA `(.L_x_13) ;  /* 0x0000000000108947 */ /* 0x000fea0003800000 */
[----:B-1----:R-:W1:Y:S02]  /*1090*/  LDC.64 R2, c[0x0][0x588] ;  /* 0x00016200ff027b82 */ /* 0x002e640000000a00 */
[----:B-1----:R-:W2:Y:S02]  /*10a0*/  LDG.E R2, desc[UR14][R2.64] ;  /* 0x0000000e02027981 */ /* 0x002ea4000c1e1900 */
[----:B--2---:R-:W-:Y:S01]  /*10b0*/  R2UR UR20, R2 ;  /* 0x00000000021472ca */ /* 0x004fe200000e0000 */
[----:B------:R-:W-:-:S14]  /*10c0*/  BRA `(.L_x_12) ;  /* 0x0000000000047947 */ /* 0x000fdc0003800000 */
.L_x_13:
[----:B------:R-:W-:-:S05]  /*10d0*/  ULDC UR20, c[0x0][0x580] ;  /* 0x0001600000147ab9 */ /* 0x000fca0000000800 */
.L_x_12:
[----:B------:R-:W-:Y:S02]  /*10e0*/  ULDC.64 UR4, c[0x0][0x5a0] ;  /* 0x0001680000047ab9 */ /* 0x000fe40000000a00 */
        /* <DEDUP_REMOVED lines=11> */
.L_x_14:
        /* <DEDUP_REMOVED lines=8> */
.L_x_16:
[----:B------:R-:W-:-:S05]  /*1220*/  ULDC UR21, c[0x0][0x584] ;  /* 0x0001610000157ab9 */ /* 0x000fca0000000800 */
.L_x_15:
[----:B------:R-:W-:-:S13]  /*1230*/  LOP3.LUT P0, RZ, R4, 0xff, RZ, 0xc0, !PT ;  /* 0x000000ff04ff7812 */ /* 0x000fda000780c0ff */
[----:B------:R-:W-:Y:S05]  /*1240*/  @!P0 EXIT ;  /* 0x000000000000894d */ /* 0x000fea0003800000 */
[----:B------:R-:W-:Y:S01]  /*1250*/  ULDC UR4, c[0x0][0x28c] ;  /* 0x0000a30000047ab9 */ /* 0x000fe20000000800 */
[----:B------:R-:W-:Y:S02]  /*1260*/  ULOP3.LUT UR22, UR13, 0x1, URZ, 0xfc, !UPT ;  /* 0x000000010d167892 */ /* 0x000fe4000f8efc3f */
[----:B------:R-:W-:-:S04]  /*1270*/  UIADD3 UR4, UR4, 0x7f, URZ ;  /* 0x0000007f04047890 */ /* 0x000fc8000fffe03f */
[----:B------:R-:W-:-:S04]  /*1280*/  USHF.R.S32.HI UR5, URZ, 0x1f, UR4 ;  /* 0x0000001f3f057899 */ /* 0x000fc80008011404 */
[----:B------:R-:W-:-:S03]  /*1290*/  ULEA.HI UR5, UR5, UR4, URZ, 0x7 ;  /* 0x0000000405057291 */ /* 0x000fc6000f8f383f */
[----:B------:R-:W-:Y:S01]  /*12a0*/  UMOV UR4, URZ ;  /* 0x0000003f00047c82 */ /* 0x000fe20008000000 */
[----:B------:R-:W-:-:S03]  /*12b0*/  USHF.R.S32.HI UR9, URZ, 0x7, UR5 ;  /* 0x000000073f097899 */ /* 0x000fc60008011405 */
[----:B------:R-:W-:-:S09]  /*12c0*/  UMOV UR5, URZ ;  /* 0x0000003f00057c82 */ /* 0x000fd20008000000 */
.L_x_299:
[----:B-1----:R-:W1:Y:S01]  /*12d0*/  S2R R0, SR_TID.X ;  /* 0x0000000000007919 */ /* 0x002e620000002100 */
[----:B--2---:R-:W2:Y:S01]  /*12e0*/  S2UR UR18, SR_CgaCtaId ;  /* 0x00000000001279c3 */ /* 0x004ea20000008800 */
[----:B------:R-:W-:Y:S01]  /*12f0*/  UMOV UR17, 0x400 ;  /* 0x0000040000117882 */ /* 0x000fe20000000000 */
[----:B------:R-:W-:Y:S01]  /*1300*/  UMOV UR6, URZ ;  /* 0x0000003f00067c82 */ /* 0x000fe20008000000 */
[----:B------:R-:W-:Y:S01]  /*1310*/  STL [R1+0x6c], RZ ;  /* 0x00006cff01007387 */ /* 0x000fe20000100800 */
[----:B------:R-:W-:Y:S01]  /*1320*/  UMOV UR7, URZ ;  /* 0x0000003f00077c82 */ /* 0x000fe20008000000 */
[----:B------:R-:W-:Y:S01]  /*1330*/  UMOV UR8, URZ ;  /* 0x0000003f00087c82 */ /* 0x000fe20008000000 */
[----:B------:R-:W-:Y:S01]  /*1340*/  UMOV UR23, UR5 ;  /* 0x0000000500177c82 */ /* 0x000fe20008000000 */
[----:B------:R-:W-:Y:S01]  /*1350*/  STL [R1+0x68], RZ ;  /* 0x000068ff01007387 */ /* 0x000fe20000100800 */
[----:B---3--:R-:W3:Y:S01]  /*1360*/  LDC R2, c[0x0][0x28c] ;  /* 0x0000a300ff027b82 */ /* 0x008ee20000000800 */
[----:B------:R-:W-:Y:S01]  /*1370*/  UMOV UR24, UR4 ;  /* 0x0000000400187c82 */ /* 0x000fe20008000000 */
[----:B------:R-:W-:Y:S01]  /*1380*/  CS2R R4, SRZ ;  /* 0x0000000000047805 */ /* 0x000fe2000001ff00 */
[----:B------:R-:W-:Y:S01]  /*1390*/  STL [R1+0x64], RZ ;  /* 0x000064ff01007387 */ /* 0x000fe20000100800 */
[----:B------:R-:W-:-:S02]  /*13a0*/  CS2R R6, SRZ ;  /* 0x0000000000067805 */ /* 0x000fc4000001ff00 */
[----:B------:R-:W-:Y:S02]  /*13b0*/  CS2R R8, SRZ ;  /* 0x0000000000087805 */ /* 0x000fe4000001ff00 */
[----:B------:R-:W-:Y:S01]  /*13c0*/  CS2R R10, SRZ ;  /* 0x00000000000a7805 */ /* 0x000fe2000001ff00 */
[----:B------:R-:W-:Y:S01]  /*13d0*/  STL [R1+0x60], RZ ;  /* 0x000060ff01007387 */ /* 0x000fe20000100800 */
[----:B------:R-:W-:Y:S02]  /*13e0*/  CS2R R12, SRZ ;  /* 0x00000000000c7805 */ /* 0x000fe4000001ff00 */
[----:B------:R-:W-:Y:S02]  /*13f0*/  CS2R R14, SRZ ;  /* 0x00000000000e7805 */ /* 0x000fe4000001ff00 */
[----:B------:R-:W-:Y:S01]  /*1400*/  CS2R R16, SRZ ;  /* 0x0000000000107805 */ /* 0x000fe2000001ff00 */
[----:B------:R-:W-:Y:S01]  /*1410*/  STL [R1+0x5c], RZ ;  /* 0x00005cff01007387 */ /* 0x000fe20000100800 */
[----:B0-----:R-:W-:-:S02]  /*1420*/  CS2R R18, SRZ ;  /* 0x0000000000127805 */ /* 0x001fc4000001ff00 */
[----:B------:R-:W-:Y:S02]  /*1430*/  CS2R R20, SRZ ;  /* 0x0000000000147805 */ /* 0x000fe4000001ff00 */
[----:B------:R-:W-:Y:S01]  /*1440*/  CS2R R22, SRZ ;  /* 0x0000000000167805 */ /* 0x000fe2000001ff00 */
[----:B------:R-:W-:Y:S01]  /*1450*/  STL [R1+0x58], RZ ;  /* 0x000058ff01007387 */ /* 0x000fe20000100800 */
[----:B------:R-:W-:Y:S02]  /*1460*/  CS2R R152, SRZ ;  /* 0x0000000000987805 */ /* 0x000fe4000001ff00 */
[----:B------:R-:W-:Y:S02]  /*1470*/  CS2R R154, SRZ ;  /* 0x00000000009a7805 */ /* 0x000fe4000001ff00 */
[----:B------:R-:W-:Y:S01]  /*1480*/  CS2R R156, SRZ ;  /* 0x00000000009c7805 */ /* 0x000fe2000001ff00 */
[----:B------:R-:W-:Y:S01]  /*1490*/  STL [R1+0x54], RZ ;  /* 0x000054ff01007387 */ /* 0x000fe20000100800 */
[----:B------:R-:W-:-:S02]  /*14a0*/  CS2R R158, SRZ ;  /* 0x00000000009e7805 */ /* 0x000fc4000001ff00 */
[----:B------:R-:W-:Y:S02]  /*14b0*/  CS2R R160, SRZ ;  /* 0x0000000000a07805 */ /* 0x000fe4000001ff00 */
[----:B------:R-:W-:Y:S02]  /*14c0*/  CS2R R162, SRZ ;  /* 0x0000000000a27805 */ /* 0x000fe4000001ff00 */
[----:B-1----:R-:W-:Y:S01]  /*14d0*/  LOP3.LUT R0, R0, 0x80, RZ, 0xc0, !PT ;  /* 0x0000008000007812 */ /* 0x002fe200078ec0ff */
[----:B------:R-:W-:Y:S01]  /*14e0*/  STL [R1+0x50], RZ ;  /* 0x000050ff01007387 */ /* 0x000fe20000100800 */
[----:B---3--:R-:W-:Y:S02]  /*14f0*/  ISETP.GE.AND P0, PT, R2, 0x1, PT ;  /* 0x000000010200780c */ /* 0x008fe40003f06270 */
[----:B------:R-:W-:Y:S02]  /*1500*/  CS2R R2, SRZ ;  /* 0x0000000000027805 */ /* 0x000fe4000001ff00 */
[----:B------:R-:W-:Y:S01]  /*1510*/  SHF.R.U32.HI R0, RZ, 0x7, R0 ;  /* 0x00000007ff007819 */ /* 0x000fe20000011600 */
        /* <DEDUP_REMOVED lines=8> */
[----:B------:R-:W0:Y:S01]  /*15a0*/  SHFL.IDX PT, R0, R0, RZ, 0x1f ;  /* 0x00001fff00007589 */ /* 0x000e2200000e0000 */
[----:B------:R-:W-:-:S02]  /*15b0*/  CS2R R176, SRZ ;  /* 0x0000000000b07805 */ /* 0x000fc4000001ff00 */
[----:B------:R-:W-:Y:S02]  /*15c0*/  CS2R R178, SRZ ;  /* 0x0000000000b27805 */ /* 0x000fe4000001ff00 */
[----:B------:R-:W-:Y:S01]  /*15d0*/  CS2R R180, SRZ ;  /* 0x0000000000b47805 */ /* 0x000fe2000001ff00 */
[----:B------:R1:W-:Y:S01]  /*15e0*/  STL [R1+0x44], RZ ;  /* 0x000044ff01007387 */ /* 0x0003e20000100800 */
[----:B------:R-:W-:Y:S02]  /*15f0*/  CS2R R182, SRZ ;  /* 0x0000000000b67805 */ /* 0x000fe4000001ff00 */
[----:B------:R-:W-:Y:S02]  /*1600*/  CS2R R184, SRZ ;  /* 0x0000000000b87805 */ /* 0x000fe4000001ff00 */
[----:B------:R-:W-:Y:S01]  /*1610*/  CS2R R186, SRZ ;  /* 0x0000000000ba7805 */ /* 0x000fe2000001ff00 */
[----:B------:R1:W-:Y:S01]  /*1620*/  STL [R1+0x40], RZ ;  /* 0x000040ff01007387 */ /* 0x0003e20000100800 */
        /* <DEDUP_REMOVED lines=14> */
[----:B------:R-:W-:Y:S02]  /*1710*/  CS2R R210, SRZ ;  /* 0x0000000000d27805 */ /* 0x000fe4000001ff00 */
[----:B0-----:R-:W-:Y:S01]  /*1720*/  R2UR UR10, R0 ;  /* 0x00000000000a72ca */ /* 0x001fe200000e0000 */
[----:B------:R1:W-:Y:S01]  /*1730*/  STL [R1+0x30], RZ ;  /* 0x000030ff01007387 */ /* 0x0003e20000100800 */
[----:B------:R-:W-:Y:S01]  /*1740*/  IMAD.MOV.U32 R0, RZ, RZ, RZ ;  /* 0x000000ffff007224 */ /* 0x000fe200078e00ff */
[----:B------:R-:W-:-:S02]  /*1750*/  CS2R R212, SRZ ;  /* 0x0000000000d47805 */ /* 0x000fc4000001ff00 */
[----:B------:R-:W-:Y:S01]  /*1760*/  CS2R R214, SRZ ;  /* 0x0000000000d67805 */ /* 0x000fe2000001ff00 */
[----:B------:R1:W-:Y:S01]  /*1770*/  STL [R1+0x2c], RZ ;  /* 0x00002cff01007387 */ /* 0x0003e20000100800 */
[----:B------:R-:W-:Y:S02]  /*1780*/  CS2R R216, SRZ ;  /* 0x0000000000d87805 */ /* 0x000fe4000001ff00 */
[----:B------:R-:W-:Y:S02]  /*1790*/  CS2R R218, SRZ ;  /* 0x0000000000da7805 */ /* 0x000fe4000001ff00 */
[----:B------:R-:W-:Y:S01]  /*17a0*/  CS2R R220, SRZ ;  /* 0x0000000000dc7805 */ /* 0x000fe2000001ff00 */
[----:B------:R1:W-:Y:S01]  /*17b0*/  STL [R1+0x28], RZ ;  /* 0x000028ff01007387 */ /* 0x0003e20000100800 */
[----:B------:R-:W-:Y:S02]  /*17c0*/  CS2R R222, SRZ ;  /* 0x0000000000de7805 */ /* 0x000fe4000001ff00 */
[----:B------:R-:W-:-:S02]  /*17d0*/  CS2R R224, SRZ ;  /* 0x0000000000e07805 */ /* 0x000fc4000001ff00 */
[----:B------:R-:W-:Y:S01]  /*17e0*/  CS2R R226, SRZ ;  /* 0x0000000000e27805 */ /* 0x000fe2000001ff00 */
[----:B------:R1:W-:Y:S01]  /*17f0*/  STL [R1+0x24], RZ ;  /* 0x000024ff01007387 */ /* 0x0003e20000100800 */
[----:B------:R-:W-:Y:S01]  /*1800*/  ULEA.HI UR11, UR10, UR10, URZ, 0x1 ;  /* 0x0000000a0a0b7291 */ /* 0x000fe2000f8f083f */
[----:B------:R-:W-:Y:S01]  /*1810*/  IMAD.MOV.U32 R228, RZ, RZ, RZ ;  /* 0x000000ffffe47224 */ /* 0x000fe200078e00ff */
[----:B------:R-:W-:Y:S01]  /*1820*/  CS2R R88, SRZ ;  /* 0x0000000000587805 */ /* 0x000fe2000001ff00 */
[----:B------:R1:W-:Y:S01]  /*1830*/  STL [R1+0x20], RZ ;  /* 0x000020ff01007387 */ /* 0x0003e20000100800 */
[----:B------:R-:W-:Y:S01]  /*1840*/  ULOP3.LUT UR16, UR11, 0x7fffe, URZ, 0xc0, !UPT ;  /* 0x0007fffe0b107892 */ /* 0x000fe2000f8ec03f */
[----:B------:R-:W-:Y:S01]  /*1850*/  CS2R R90, SRZ ;  /* 0x00000000005a7805 */ /* 0x000fe2000001ff00 */
[----:B--2---:R-:W-:Y:S01]  /*1860*/  ULEA UR11, UR18, UR17, 0x18 ;  /* 0x00000011120b7291 */ /* 0x004fe2000f8ec03f */
[----:B------:R1:W-:Y:S01]  /*1870*/  STL [R1+0x1c], RZ ;  /* 0x00001cff01007387 */ /* 0x0003e20000100800 */
[----:B------:R-:W-:Y:S01]  /*1880*/  UIADD3 UR16, UR10, -UR16, URZ ;  /* 0x800000100a107290 */ /* 0x000fe2000fffe03f */
[----:B------:R-:W-:-:S02]  /*1890*/  CS2R R92, SRZ ;  /* 0x00000000005c7805 */ /* 0x000fc4000001ff00 */
[----:B------:R-:W-:Y:S01]  /*18a0*/  CS2R R94, SRZ ;  /* 0x00000000005e7805 */ /* 0x000fe2000001ff00 */
[----:B------:R1:W-:Y:S01]  /*18b0*/  STL [R1+0x18], RZ ;  /* 0x000018ff01007387 */ /* 0x0003e20000100800 */
[----:B------:R-:W-:Y:S01]  /*18c0*/  ULEA UR16, UR16, UR11, 0xd ;  /* 0x0000000b10107291 */ /* 0x000fe2000f8e683f */
[----:B------:R-:W-:Y:S02]  /*18d0*/  CS2R R96, SRZ ;  /* 0x0000000000607805 */ /* 0x000fe4000001ff00 */
[----:B------:R-:W-:Y:S01]  /*18e0*/  CS2R R98, SRZ ;  /* 0x0000000000627805 */ /* 0x000fe2000001ff00 */
[----:B------:R1:W-:Y:S01]  /*18f0*/  STL [R1+0x14], RZ ;  /* 0x000014ff01007387 */ /* 0x0003e20000100800 */
[----:B------:R-:W-:Y:S01]  /*1900*/  UIADD3 UR16, UR16, 0x100, URZ ;  /* 0x0000010010107890 */ /* 0x000fe2000fffe03f */
[----:B------:R-:W-:Y:S02]  /*1910*/  CS2R R100, SRZ ;  /* 0x0000000000647805 */ /* 0x000fe4000001ff00 */
[----:B------:R-:W-:Y:S01]  /*1920*/  CS2R R102, SRZ ;  /* 0x0000000000667805 */ /* 0x000fe2000001ff00 */
[----:B------:R1:W-:Y:S01]  /*1930*/  STL [R1+0x10], RZ ;  /* 0x000010ff01007387 */ /* 0x0003e20000100800 */
[----:B------:R-:W-:Y:S01]  /*1940*/  USHF.R.U32.HI UR10, URZ, 0x4, UR16 ;  /* 0x000000043f0a7899 */ /* 0x000fe20008011610 */
[----:B------:R-:W-:-:S02]  /*1950*/  CS2R R104, SRZ ;  /* 0x0000000000687805 */ /* 0x000fc4000001ff00 */
[----:B------:R-:W-:Y:S01]  /*1960*/  CS2R R106, SRZ ;  /* 0x00000000006a7805 */ /* 0x000fe2000001ff00 */
[----:B------:R1:W-:Y:S01]  /*1970*/  STL [R1+0xc], RZ ;  /* 0x00000cff01007387 */ /* 0x0003e20000100800 */
[----:B------:R-:W-:Y:S01]  /*1980*/  ULOP3.LUT UR10, UR10, 0x3fff, URZ, 0xc0, !UPT ;  /* 0x00003fff0a0a7892 */ /* 0x000fe2000f8ec03f */
        /* <DEDUP_REMOVED lines=10> */
[----:B------:R1:W-:Y:S01]  /*1a30*/  STL [R1], RZ ;  /* 0x000000ff01007387 */ /* 0x0003e20000100800 */
[----:B------:R-:W-:Y:S02]  /*1a40*/  CS2R R124, SRZ ;  /* 0x00000000007c7805 */ /* 0x000fe4000001ff00 */
[----:B------:R-:W-:Y:S02]  /*1a50*/  CS2R R126, SRZ ;  /* 0x00000000007e7805 */ /* 0x000fe4000001ff00 */
[----:B------:R-:W-:Y:S02]  /*1a60*/  CS2R R128, SRZ ;  /* 0x0000000000807805 */ /* 0x000fe4000001ff00 */
[----:B------:R-:W-:-:S02]  /*1a70*/  CS2R R130, SRZ ;  /* 0x0000000000827805 */ /* 0x000fc4000001ff00 */
[----:B------:R-:W-:Y:S02]  /*1a80*/  CS2R R132, SRZ ;  /* 0x0000000000847805 */ /* 0x000fe4000001ff00 */
[----:B------:R-:W-:Y:S02]  /*1a90*/  CS2R R134, SRZ ;  /* 0x0000000000867805 */ /* 0x000fe4000001ff00 */
        /* <DEDUP_REMOVED lines=10> */
[----:B----4-:R-:W-:Y:S02]  /*1b40*/  CS2R R28, SRZ ;  /* 0x00000000001c7805 */ /* 0x010fe4000001ff00 */
        /* <DEDUP_REMOVED lines=28> */
[----:B------:R-:W-:Y:S01]  /*1d10*/  CS2R R86, SRZ ;  /* 0x0000000000567805 */ /* 0x000fe2000001ff00 */
[----:B-1----:R-:W-:Y:S06]  /*1d20*/  @!P0 BRA `(.L_x_17) ;  /* 0x0000001000c08947 */ /* 0x002fec0003800000 */
[----:B------:R-:W-:-:S06]  /*1d30*/  UISETP.NE.AND UP0, UPT, UR22, 0x3, UPT ;  /* 0x000000031600788c */ /* 0x000fcc000bf05270 */
[----:B------:R-:W-:-:S13]  /*1d40*/  PLOP3.LUT P1, PT, PT, PT, UP0, 0x80, 0x0 ;  /* 0x000000000000781c */ /* 0x000fda0003f2f008 */
[----:B------:R-:W-:Y:S05]  /*1d50*/  @!P1 BRA `(.L_x_18) ;  /* 0x0000000000049947 */ /* 0x000fea0003800000 */
[----:B------:R-:W-:Y:S01]  /*1d60*/  BPT.TRAP 0x1 ;  /* 0x000000040000795c */ /* 0x000fe20000300000 */
.L_x_18:
[----:B------:R-:W-:Y:S01]  /*1d70*/  ULEA UR6, UR5, UR11, 0x3 ;  /* 0x0000000b05067291 */ /* 0x000fe2000f8e183f */
[----:B------:R-:W-:-:S05]  /*1d80*/  IMAD.U32 R0, RZ, RZ, UR4 ;  /* 0x00000004ff007e24 */ /* 0x000fca000f8e00ff */
[----:B------:R-:W-:-:S04]  /*1d90*/  SHF.L.U32 R0, R0, 0x1f, RZ ;  /* 0x0000001f00007819 */ /* 0x000fc800000006ff */
[----:B------:R0:W1:Y:S01]  /*1da0*/  SYNCS.PHASECHK.TRANS64.TRYWAIT P0, [UR6], R0 ;  /* 0x00000000ff0075a7 */ /* 0x0000620008000146 */
[----:B------:R-:W-:Y:S05]  /*1db0*/  @!P1 BRA `(.L_x_19) ;  /* 0x0000000000049947 */ /* 0x000fea0003800000 */
[----:B------:R-:W-:Y:S01]  /*1dc0*/  BPT.TRAP 0x1 ;  /* 0x000000040000795c */ /* 0x000fe20000300000 */
.L_x_19:
[----:B-1----:R-:W-:Y:S05]  /*1dd0*/  @P0 BRA `(.L_x_20) ;  /* 0x0000000000080947 */ /* 0x002fea0003800000 */
[----:B------:R-:W1:Y:S02]  /*1de0*/  SYNCS.PHASECHK.TRANS64.TRYWAIT P0, [UR6], R0 ;  /* 0x00000000ff0075a7 */ /* 0x000e640008000146 */
[----:B-1----:R-:W-:Y:S05]  /*1df0*/  @!P0 BRA `(.L_x_21) ;  /* 0x000000e400f88947 */ /* 0x002fea0003800000 */
.L_x_20:
[----:B------:R-:W-:Y:S01]  /*1e00*/  UIADD3 UR6, UR11, 0x18100, URZ ;  /* 0x000181000b067890 */ /* 0x000fe2000fffe03f */
[----:B------:R-:W-:Y:S01]  /*1e10*/  WARPGROUP.ARRIVE ;  /* 0x00000000000079c5 */ /* 0x000fe20000000000 */
[----:B------:R-:W-:Y:S01]  /*1e20*/  ULOP3.LUT UR7, UR10, 0x10000, URZ, 0xfc, !UPT ;  /* 0x000100000a077892 */ /* 0x000fe2000f8efc3f */
[----:B------:R2:W-:Y:S01]  /*1e30*/  STL [R1+0x6c], RZ ;  /* 0x00006cff01007387 */ /* 0x0005e20000100800 */
[----:B------:R-:W-:Y:S01]  /*1e40*/  USHF.R.U32.HI UR6, URZ, 0x4, UR6 ;  /* 0x000000043f067899 */ /* 0x000fe20008011606 */
[----:B01----:R-:W-:Y:S01]  /*1e50*/  IMAD.MOV.U32 R0, RZ, RZ, RZ ;  /* 0x000000ffff007224 */ /* 0x003fe200078e00ff */
[----:B------:R-:W-:Y:S01]  /*1e60*/  ULEA UR7, UR5, UR7, 0xb ;  /* 0x0000000705077291 */ /* 0x000fe2000f8e583f */
[----:B------:R2:W-:Y:S01]  /*1e70*/  STL [R1+0x68], RZ ;  /* 0x000068ff01007387 */ /* 0x0005e20000100800 */
[----:B------:R-:W-:Y:S01]  /*1e80*/  ULOP3.LUT UR6, UR6, 0x3fff, URZ, 0xc0, !UPT ;  /* 0x00003fff06067892 */ /* 0x000fe2000f8ec03f */
[----:B------:R-:W-:Y:S01]  /*1e90*/  CS2R R2, SRZ ;  /* 0x0000000000027805 */ /* 0x000fe2000001ff00 */
[----:B------:R-:W-:Y:S01]  /*1ea0*/  UMOV UR17, 0x40000040 ;  /* 0x4000004000117882 */ /* 0x000fe20000000000 */
[----:B------:R-:W-:Y:S01]  /*1eb0*/  UMOV UR19, 0x40000040 ;  /* 0x4000004000137882 */ /* 0x000fe20000000000 */
[----:B------:R-:W-:Y:S01]  /*1ec0*/  ULOP3.LUT UR6, UR6, 0x10000, URZ, 0xfc, !UPT ;  /* 0x0001000006067892 */ /* 0x000fe2000f8efc3f */
[----:B------:R2:W-:Y:S01]  /*1ed0*/  STL [R1+0x64], RZ ;  /* 0x000064ff01007387 */ /* 0x0005e20000100800 */
[----:B------:R-:W-:Y:S01]  /*1ee0*/  UMOV UR16, UR7 ;  /* 0x0000000700107c82 */ /* 0x000fe20008000000 */
[----:B------:R-:W-:Y:S01]  /*1ef0*/  CS2R R4, SRZ ;  /* 0x0000000000047805 */ /* 0x000fe2000001ff00 */
[----:B------:R-:W-:Y:S01]  /*1f00*/  ULEA UR8, UR5, UR6, 0xa ;  /* 0x0000000605087291 */ /* 0x000fe2000f8e503f */
[----:B------:R2:W-:Y:S01]  /*1f10*/  STL [R1+0x60], RZ ;  /* 0x000060ff01007387 */ /* 0x0005e20000100800 */
[----:B------:R-:W-:Y:S01]  /*1f20*/  CS2R R6, SRZ ;  /* 0x0000000000067805 */ /* 0x000fe2000001ff00 */
[----:B------:R-:W-:Y:S01]  /*1f30*/  UMOV UR6, 0x4 ;  /* 0x0000000400067882 */ /* 0x000fe20000000000 */
[----:B------:R-:W-:Y:S01]  /*1f40*/  CS2R R8, SRZ ;  /* 0x0000000000087805 */ /* 0x000fe2000001ff00 */
[----:B------:R2:W-:Y:S01]  /*1f50*/  STL [R1+0x5c], RZ ;  /* 0x00005cff01007387 */ /* 0x0005e20000100800 */
[----:B------:R-:W-:Y:S01]  /*1f60*/  CS2R R10, SRZ ;  /* 0x00000000000a7805 */ /* 0x000fe2000001ff00 */
[----:B------:R-:W-:Y:S01]  /*1f70*/  UMOV UR18, UR8 ;  /* 0x0000000800127c82 */ /* 0x000fe20008000000 */
[----:B------:R-:W-:Y:S01]  /*1f80*/  CS2R R12, SRZ ;  /* 0x00000000000c7805 */ /* 0x000fe2000001ff00 */
[----:B------:R-:W-:Y:S01]  /*1f90*/  QGMMA.64x128x32.F32.E4M3.E4M3 R88, gdesc[UR16], RZ, !UPT ;  /* 0x01e00000105879f3 */ /* 0x000fe2000c7008ff */
[----:B------:R-:W-:Y:S01]  /*1fa0*/  UIADD3 UR16, UR7, 0x400, URZ ;  /* 0x0000040007107890 */ /* 0x000fe2000fffe03f */
[----:B------:R2:W-:Y:S01]  /*1fb0*/  STL [R1+0x58], RZ ;  /* 0x000058ff01007387 */ /* 0x0005e20000100800 */
[----:B------:R-:W-:Y:S01]  /*1fc0*/  UMOV UR17, 0x40000040 ;  /* 0x4000004000117882 */ /* 0x000fe20000000000 */
[----:B------:R-:W-:-:S02]  /*1fd0*/  CS2R R14, SRZ ;  /* 0x00000000000e7805 */ /* 0x000fc4000001ff00 */
[----:B------:R-:W-:Y:S01]  /*1fe0*/  CS2R R16, SRZ ;  /* 0x0000000000107805 */ /* 0x000fe2000001ff00 */
[----:B------:R2:W-:Y:S01]  /*1ff0*/  STL [R1+0x54], RZ ;  /* 0x000054ff01007387 */ /* 0x0005e20000100800 */
[----:B------:R-:W-:Y:S02]  /*2000*/  CS2R R18, SRZ ;  /* 0x0000000000127805 */ /* 0x000fe4000001ff00 */
[----:B------:R-:W-:Y:S02]  /*2010*/  CS2R R20, SRZ ;  /* 0x0000000000147805 */ /* 0x000fe4000001ff00 */
[----:B------:R-:W-:Y:S01]  /*2020*/  CS2R R22, SRZ ;  /* 0x0000000000167805 */ /* 0x000fe2000001ff00 */
[----:B------:R2:W-:Y:S01]  /*2030*/  STL [R1+0x50], RZ ;  /* 0x000050ff01007387 */ /* 0x0005e20000100800 */
[----:B------:R-:W-:Y:S01]  /*2040*/  CS2R R152, SRZ ;  /* 0x0000000000987805 */ /* 0x000fe2000001ff00 */
[----:B------:R-:W-:Y:S01]  /*2050*/  QGMMA.64x128x32.F32.E4M3.E4M3 R24, gdesc[UR16], RZ, !UPT ;  /* 0x01e00000101879f3 */ /* 0x000fe2000c7008ff */
[----:B------:R-:W-:Y:S01]  /*2060*/  UIADD3 UR16, UR7, 0x2, URZ ;  /* 0x0000000207107890 */ /* 0x000fe2000fffe03f */
[----:B------:R2:W-:Y:S01]  /*2070*/  STL [R1+0x4c], RZ ;  /* 0x00004cff01007387 */ /* 0x0005e20000100800 */
[----:B------:R-:W-:Y:S01]  /*2080*/  UIADD3 UR18, UR8, 0x2, URZ ;  /* 0x0000000208127890 */ /* 0x000fe2000fffe03f */
[----:B------:R-:W-:Y:S01]  /*2090*/  CS2R R154, SRZ ;  /* 0x00000000009a7805 */ /* 0x000fe2000001ff00 */
[----:B------:R-:W-:Y:S01]  /*20a0*/  UMOV UR17, 0x40000040 ;  /* 0x4000004000117882 */ /* 0x000fe20000000000 */
[----:B------:R-:W-:Y:S01]  /*20b0*/  UMOV UR19, 0x40000040 ;  /* 0x4000004000137882 */ /* 0x000fe20000000000 */
        /* <DEDUP_REMOVED lines=49> */
[----:B------:R-:W-:-:S03]  /*23d0*/  IMAD.MOV.U32 R228, RZ, RZ, RZ ;  /* 0x000000ffffe47224 */ /* 0x000fc600078e00ff */
[----:B------:R2:W-:Y:S04]  /*23e0*/  STL [R1+0x14], RZ ;  /* 0x000014ff01007387 */ /* 0x0005e80000100800 */
[----:B------:R2:W-:Y:S04]  /*23f0*/  STL [R1+0x10], RZ ;  /* 0x000010ff01007387 */ /* 0x0005e80000100800 */
[----:B------:R2:W-:Y:S04]  /*2400*/  STL [R1+0xc], RZ ;  /* 0x00000cff01007387 */ /* 0x0005e80000100800 */
[----:B------:R2:W-:Y:S04]  /*2410*/  STL [R1+0x8], RZ ;  /* 0x000008ff01007387 */ /* 0x0005e80000100800 */
[----:B------:R2:W-:Y:S04]  /*2420*/  STL [R1+0x4], RZ ;  /* 0x000004ff01007387 */ /* 0x0005e80000100800 */
[----:B------:R2:W-:Y:S01]  /*2430*/  STL [R1], RZ ;  /* 0x000000ff01007387 */ /* 0x0005e20000100800 */
[----:B------:R-:W-:Y:S01]  /*2440*/  QGMMA.64x128x32.F32.E4M3.E4M3 R88, gdesc[UR16], R88 ;  /* 0x01e00000105879f3 */ /* 0x000fe20008700858 */
[----:B------:R-:W-:Y:S01]  /*2450*/  UIADD3 UR16, UR7, 0x402, URZ ;  /* 0x0000040207107890 */ /* 0x000fe2000fffe03f */
[----:B------:R-:W-:-:S10]  /*2460*/  UMOV UR17, 0x40000040 ;  /* 0x4000004000117882 */ /* 0x000fd40000000000 */
[----:B------:R-:W-:Y:S01]  /*2470*/  QGMMA.64x128x32.F32.E4M3.E4M3 R24, gdesc[UR16], R24 ;  /* 0x01e00000101879f3 */ /* 0x000fe20008700818 */
[----:B------:R-:W-:Y:S02]  /*2480*/  UIADD3 UR16, UR7, 0x4, URZ ;  /* 0x0000000407107890 */ /* 0x000fe4000fffe03f */
[----:B------:R-:W-:Y:S01]  /*2490*/  UIADD3 UR18, UR8, 0x4, URZ ;  /* 0x0000000408127890 */ /* 0x000fe2000fffe03f */
[----:B------:R-:W-:Y:S01]  /*24a0*/  UMOV UR17, 0x40000040 ;  /* 0x4000004000117882 */ /* 0x000fe20000000000 */
[----:B------:R-:W-:-:S07]  /*24b0*/  UMOV UR19, 0x40000040 ;  /* 0x4000004000137882 */ /* 0x000fce0000000000 */
        /* <DEDUP_REMOVED lines=10> */
[----:B------:R-:W-:Y:S02]  /*2560*/  UMOV UR17, 0x40000040 ;  /* 0x4000004000117882 */ /* 0x000fe40000000000 */
[----:B------:R-:W-:Y:S02]  /*2570*/  ULDC UR7, c[0x0][0x50c] ;  /* 0x0001430000077ab9 */ /* 0x000fe40000000800 */
[----:B------:R-:W-:-:S04]  /*2580*/  UISETP.NE.AND UP0, UPT, UR7, 0x4, UPT ;  /* 0x000000040700788c */ /* 0x000fc8000bf05270 */
[----:B------:R-:W-:Y:S02]  /*2590*/  USEL UR7, URZ, 0x1, UP0 ;  /* 0x000000013f077887 */ /* 0x000fe40008000000 */
[----:B------:R-:W-:Y:S04]  /*25a0*/  QGMMA.64x128x32.F32.E4M3.E4M3 R24, gdesc[UR16], R24, gsb0 ;  /* 0x01e00000101879f3 */ /* 0x000fe80008000818 */
[----:B------:R-:W-:-:S13]  /*25b0*/  ISETP.NE.AND P0, PT, RZ, UR7, PT ;  /* 0x00000007ff007c0c */ /* 0x000fda000bf05270 */
[----:B--2---:R-:W-:Y:S05]  /*25c0*/  @!P0 BRA `(.L_x_22) ;  /* 0x0000000800808947 */ /* 0x004fea0003800000 */
[----:B------:R-:W-:Y:S02]  /*25d0*/  WARPGROUP.DEPBAR.LE gsb0, 0x0 ;  /* 0x00008000000079c5 */ /* 0x000fe40000010000 */
[----:B------:R-:W-:-:S01]  /*25e0*/  FADD R227, RZ, R89 ;  /* 0x00000059ffe37221 */ /* 0x000fc20000000000 */
[----:B------:R-:W-:Y:S01]  /*25f0*/  FADD R228, RZ, R88 ;  /* 0x00000058ffe47221 */ /* 0x000fe20000000000 */
[----:B------:R-:W-:-:S01]  /*2600*/  FADD R226, RZ, R90 ;  /* 0x0000005affe27221 */ /* 0x000fc20000000000 */
[----:B------:R-:W-:Y:S01]  /*2610*/  FADD R225, RZ, R91 ;  /* 0x0000005bffe17221 */ /* 0x000fe20000000000 */
[----:B------:R-:W-:-:S01]  /*2620*/  FADD R224, RZ, R92 ;  /* 0x0000005cffe07221 */ /* 0x000fc20000000000 */
[----:B------:R0:W-:Y:S01]  /*2630*/  STL [R1+0x88], R227 ;  /* 0x000088e301007387 */ /* 0x0001e20000100800 */
[----:B------:R-:W-:-:S01]  /*2640*/  FADD R223, RZ, R93 ;  /* 0x0000005dffdf7221 */ /* 0x000fc20000000000 */
[----:B------:R-:W-:Y:S01]  /*2650*/  FADD R222, RZ, R94 ;  /* 0x0000005effde7221 */ /* 0x000fe20000000000 */
[----:B------:R-:W-:-:S01]  /*2660*/  FADD R221, RZ, R95 ;  /* 0x0000005fffdd7221 */ /* 0x000fc20000000000 */
[----:B------:R-:W-:Y:S01]  /*2670*/  FADD R220, RZ, R96 ;  /* 0x00000060ffdc7221 */ /* 0x000fe20000000000 */
[----:B------:R-:W-:-:S01]  /*2680*/  FADD R219, RZ, R97 ;  /* 0x00000061ffdb7221 */ /* 0x000fc20000000000 */
[----:B------:R-:W-:Y:S01]  /*2690*/  FADD R218, RZ, R98 ;  /* 0x00000062ffda7221 */ /* 0x000fe20000000000 */
[----:B------:R-:W-:-:S01]  /*26a0*/  FADD R217, RZ, R99 ;  /* 0x00000063ffd97221 */ /* 0x000fc20000000000 */
[----:B------:R-:W-:Y:S01]  /*26b0*/  FADD R216, RZ, R100 ;  /* 0x00000064ffd87221 */ /* 0x000fe20000000000 */
[----:B------:R-:W-:-:S01]  /*26c0*/  FADD R215, RZ, R101 ;  /* 0x00000065ffd77221 */ /* 0x000fc20000000000 */
[----:B0-----:R-:W-:Y:S01]  /*26d0*/  FADD R227, RZ, R60 ;  /* 0x0000003cffe37221 */ /* 0x001fe20000000000 */
[----:B------:R-:W-:-:S01]  /*26e0*/  FADD R214, RZ, R102 ;  /* 0x00000066ffd67221 */ /* 0x000fc20000000000 */
[----:B------:R-:W-:Y:S01]  /*26f0*/  FADD R213, RZ, R103 ;  /* 0x00000067ffd57221 */ /* 0x000fe20000000000 */
[----:B------:R-:W-:-:S01]  /*2700*/  FADD R212, RZ, R104 ;  /* 0x00000068ffd47221 */ /* 0x000fc20000000000 */
[----:B------:R-:W-:Y:S01]  /*2710*/  FADD R211, RZ, R105 ;  /* 0x00000069ffd37221 */ /* 0x000fe20000000000 */
[----:B------:R0:W-:Y:S01]  /*2720*/  STL [R1], R227 ;  /* 0x000000e301007387 */ /* 0x0001e20000100800 */
        /* <DEDUP_REMOVED lines=94> */
[----:B0-----:R-:W-:-:S05]  /*2d10*/  FADD R227, RZ, R67 ;  /* 0x00000043ffe37221 */ /* 0x001fca0000000000 */
[----:B------:R0:W-:Y:S02]  /*2d20*/  STL [R1+0x1c], R227 ;  /* 0x00001ce301007387 */ /* 0x0001e40000100800 */
        /* <DEDUP_REMOVED lines=39> */
[----:B------:R0:W-:Y:S04]  /*2fa0*/  STL [R1+0x6c], R227 ;  /* 0x00006ce301007387 */ /* 0x0001e80000100800 */
[----:B0-----:R0:W5:Y:S01]  /*2fb0*/  LDL.LU R227, [R1+0x88] ;  /* 0x0000880001e37983 */ /* 0x0011620000300800 */
[----:B------:R-:W-:-:S05]  /*2fc0*/  UMOV UR6, URZ ;  /* 0x0000003f00067c82 */ /* 0x000fca0008000000 */
.L_x_22:
[----:B------:R-:W-:Y:S01]  /*2fd0*/  UIADD3 UR23, UR5, 0x1, URZ ;  /* 0x0000000105177890 */ /* 0x000fe2000fffe03f */
[----:B------:R-:W-:-:S03]  /*2fe0*/  UMOV UR8, 0x1 ;  /* 0x0000000100087882 */ /* 0x000fc60000000000 */
[----:B------:R-:W-:-:S04]  /*2ff0*/  UISETP.NE.AND UP0, UPT, UR23, 0x3, UPT ;  /* 0x000000031700788c */ /* 0x000fc8000bf05270 */
[----:B------:R-:W-:Y:S02]  /*3000*/  USEL UR24, URZ, 0x1, UP0 ;  /* 0x000000013f187887 */ /* 0x000fe40008000000 */
[----:B------:R-:W-:Y:S02]  /*3010*/  USEL UR23, UR23, URZ, UP0 ;  /* 0x0000003f17177287 */ /* 0x000fe40008000000 */
[----:B------:R-:W-:-:S12]  /*3020*/  ULOP3.LUT UR24, UR4, UR24, URZ, 0x3c, !UPT ;  /* 0x0000001804187292 */ /* 0x000fd8000f8e3c3f */
.L_x_17:
[----:B------:R-:W-:-:S04]  /*3030*/  UISETP.LT.AND UP0, UPT, UR9, 0x1, UPT ;  /* 0x000000010900788c */ /* 0x000fc8000bf01270 */
[----:B------:R-:W-:-:S04]  /*3040*/  USEL UR16, UR9, 0x1, UP0 ;  /* 0x0000000109107887 */ /* 0x000fc80008000000 */
[----:B------:R-:W-:-:S04]  /*3050*/  UIADD3 UR26, UR9, -UR16, URZ ;  /* 0x80000010091a7290 */ /* 0x000fc8000fffe03f */
[----:B------:R-:W-:-:S06]  /*3060*/  UISETP.GE.AND UP0, UPT, UR26, 0x1, UPT ;  /* 0x000000011a00788c */ /* 0x000fcc000bf06270 */
[----:B------:R-:W-:-:S13]  /*3070*/  PLOP3.LUT P0, PT, PT, PT, UP0, 0x80, 0x0 ;  /* 0x000000000000781c */ /* 0x000fda0003f0f008 */
[----:B------:R-:W-:Y:S05]  /*3080*/  @!P0 BRA `(.L_x_23) ;  /* 0x0000001000fc8947 */ /* 0x000fea0003800000 */
[----:B------:R-:W-:Y:S01]  /*3090*/  UMOV UR25, UR5 ;  /* 0x0000000500197c82 */ /* 0x000fe20008000000 */
[----:B------:R-:W-:-:S05]  /*30a0*/  ULDC UR27, c[0x0][0x50c] ;  /* 0x00014300001b7ab9 */ /* 0x000fca0000000800 */
.L_x_31:
[----:B------:R-:W-:-:S06]  /*30b0*/  UISETP.NE.AND UP0, UPT, UR22, 0x3, UPT ;  /* 0x000000031600788c */ /* 0x000fcc000bf05270 */
[----:B------:R-:W-:-:S13]  /*30c0*/  PLOP3.LUT P1, PT, PT, PT, UP0, 0x80, 0x0 ;  /* 0x000000000000781c */ /* 0x000fda0003f2f008 */
[----:B-----5:R-:W-:Y:S05]  /*30d0*/  @!P1 BRA `(.L_x_24) ;  /* 0x0000000000049947 */ /* 0x020fea0003800000 */
[----:B------:R-:W-:Y:S01]  /*30e0*/  BPT.TRAP 0x1 ;  /* 0x000000040000795c */ /* 0x000fe20000300000 */
.L_x_24:
[----:B------:R-:W1:Y:S01]  /*30f0*/  S2UR UR16, SR_CgaCtaId ;  /* 0x00000000001079c3 */ /* 0x000e620000008800 */
[----:B------:R-:W-:Y:S01]  /*3100*/  UMOV UR11, 0x400 ;  /* 0x00000400000b7882 */ /* 0x000fe20000000000 */
[----:B------:R-:W-:-:S05]  /*3110*/  IMAD.U32 R229, RZ, RZ, UR24 ;  /* 0x00000018ffe57e24 */ /* 0x000fca000f8e00ff */
[----:B------:R-:W-:Y:S01]  /*3120*/  SHF.L.U32 R229, R229, 0x1f, RZ ;  /* 0x0000001fe5e57819 */ /* 0x000fe200000006ff */
[----:B-1----:R-:W-:-:S04]  /*3130*/  ULEA UR11, UR16, UR11, 0x18 ;  /* 0x0000000b100b7291 */ /* 0x002fc8000f8ec03f */
[----:B------:R-:W-:-:S09]  /*3140*/  ULEA UR16, UR23, UR11, 0x3 ;  /* 0x0000000b17107291 */ /* 0x000fd2000f8e183f */
[----:B------:R1:W2:Y:S01]  /*3150*/  SYNCS.PHASECHK.TRANS64.TRYWAIT P0, [UR16], R229 ;  /* 0x000000e5ff0075a7 */ /* 0x0002a20008000150 */
[----:B------:R-:W-:Y:S05]  /*3160*/  @!P1 BRA `(.L_x_25) ;  /* 0x0000000000049947 */ /* 0x000fea0003800000 */
[----:B------:R-:W-:Y:S01]  /*3170*/  BPT.TRAP 0x1 ;  /* 0x000000040000795c */ /* 0x000fe20000300000 */
.L_x_25:
[----:B--2---:R-:W-:Y:S05]  /*3180*/  @P0 BRA `(.L_x_26) ;  /* 0x0000000000080947 */ /* 0x004fea0003800000 */
[----:B------:R-:W2:Y:S02]  /*3190*/  SYNCS.PHASECHK.TRANS64.TRYWAIT P0, [UR16], R229 ;  /* 0x000000e5ff0075a7 */ /* 0x000ea40008000150 */
[----:B--2---:R-:W-:Y:S05]  /*31a0*/  @!P0 BRA `(.L_x_27) ;  /* 0x000000d400248947 */ /* 0x004fea0003800000 */
.L_x_26:
[----:B------:R-:W-:Y:S01]  /*31b0*/  UIADD3 UR16, UR11, 0x18100, URZ ;  /* 0x000181000b107890 */ /* 0x000fe2000fffe03f */
[----:B------:R-:W-:Y:S01]  /*31c0*/  WARPGROUP.ARRIVE ;  /* 0x00000000000079c5 */ /* 0x000fe20000000000 */
[----:B------:R-:W-:Y:S02]  /*31d0*/  UISETP.NE.AND UP0, UPT, UR7, URZ, UPT ;  /* 0x0000003f0700728c */ /* 0x000fe4000bf05270 */
[----:B------:R-:W-:Y:S02]  /*31e0*/  USHF.R.U32.HI UR16, URZ, 0x4, UR16 ;  /* 0x000000043f107899 */ /* 0x000fe40008011610 */
[----:B------:R-:W-:Y:S02]  /*31f0*/  USEL UR8, UR8, URZ, !UP0 ;  /* 0x0000003f08087287 */ /* 0x000fe4000c000000 */
[----:B------:R-:W-:Y:S02]  /*3200*/  ULOP3.LUT UR16, UR16, 0x3fff, URZ, 0xc0, !UPT ;  /* 0x00003fff10107892 */ /* 0x000fe4000f8ec03f */
[----:B------:R-:W-:-:S02]  /*3210*/  UISETP.NE.U32.AND UP0, UPT, UR8, URZ, UPT ;  /* 0x0000003f0800728c */ /* 0x000fc4000bf05070 */
[----:B------:R-:W-:Y:S02]  /*3220*/  ULOP3.LUT UR7, UR10, 0x10000, URZ, 0xfc, !UPT ;  /* 0x000100000a077892 */ /* 0x000fe4000f8efc3f */
[----:B------:R-:W-:Y:S02]  /*3230*/  ULOP3.LUT UR8, UR16, 0x10000, URZ, 0xfc, !UPT ;  /* 0x0001000010087892 */ /* 0x000fe4000f8efc3f */
[----:B------:R-:W-:Y:S02]  /*3240*/  ULEA UR7, UR23, UR7, 0xb ;  /* 0x0000000717077291 */ /* 0x000fe4000f8e583f */
[----:B------:R-:W-:Y:S01]  /*3250*/  ULEA UR8, UR23, UR8, 0xa ;  /* 0x0000000817087291 */ /* 0x000fe2000f8e503f */
[----:B------:R-:W-:Y:S01]  /*3260*/  UMOV UR17, 0x40000040 ;  /* 0x4000004000117882 */ /* 0x000fe20000000000 */
[----:B------:R-:W-:Y:S01]  /*3270*/  UMOV UR19, 0x40000040 ;  /* 0x4000004000137882 */ /* 0x000fe20000000000 */
[----:B------:R-:W-:Y:S02]  /*3280*/  UIADD3 UR6, UR6, 0x4, URZ ;  /* 0x0000000406067890 */ /* 0x000fe4000fffe03f */
[----:B------:R-:W-:-:S02]  /*3290*/  UMOV UR16, UR7 ;  /* 0x0000000700107c82 */ /* 0x000fc40008000000 */
[----:B------:R-:W-:Y:S02]  /*32a0*/  UMOV UR18, UR8 ;  /* 0x0000000800127c82 */ /* 0x000fe40008000000 */
[----:B------:R-:W-:Y:S01]  /*32b0*/  QGMMA.64x128x32.F32.E4M3.E4M3 R88, gdesc[UR16], R88, UP0 ;  /* 0x01e00000105879f3 */ /* 0x000fe2000bf00858 */
[----:B------:R-:W-:Y:S01]  /*32c0*/  UIADD3 UR16, UR7, 0x400, URZ ;  /* 0x0000040007107890 */ /* 0x000fe2000fffe03f */
[----:B------:R-:W-:-:S10]  /*32d0*/  UMOV UR17, 0x40000040 ;  /* 0x4000004000117882 */ /* 0x000fd40000000000 */
[----:B------:R-:W-:Y:S01]  /*32e0*/  QGMMA.64x128x32.F32.E4M3.E4M3 R24, gdesc[UR16], R24, UP0 ;  /* 0x01e00000101879f3 */ /* 0x000fe2000bf00818 */
[----:B------:R-:W-:Y:S02]  /*32f0*/  UIADD3 UR16, UR7, 0x2, URZ ;  /* 0x0000000207107890 */ /* 0x000fe4000fffe03f */
[----:B------:R-:W-:Y:S01]  /*3300*/  UIADD3 UR18, UR8, 0x2, URZ ;  /* 0x0000000208127890 */ /* 0x000fe2000fffe03f */
[----:B------:R-:W-:Y:S01]  /*3310*/  UMOV UR17, 0x40000040 ;  /* 0x4000004000117882 */ /* 0x000fe20000000000 */
[----:B------:R-:W-:Y:S01]  /*3320*/  UMOV UR19, 0x40000040 ;  /* 0x4000004000137882 */ /* 0x000fe20000000000 */
[----:B------:R-:W-:-:S06]  /*3330*/  UISETP.NE.AND UP0, UPT, UR6, UR27, UPT ;  /* 0x0000001b0600728c */ /* 0x000fcc000bf05270 */
        /* <DEDUP_REMOVED lines=18> */
[----:B------:R-:W-:Y:S01]  /*3460*/  UMOV UR17, 0x40000040 ;  /* 0x4000004000117882 */ /* 0x000fe20000000000 */
[----:B------:R-:W-:-:S06]  /*3470*/  USEL UR7, URZ, 0x1, UP0 ;  /* 0x000000013f077887 */ /* 0x000fcc0008000000 */
[----:B------:R-:W-:-:S03]  /*3480*/  ISETP.NE.AND P0, PT, RZ, UR7, PT ;  /* 0x00000007ff007c0c */ /* 0x000fc6000bf05270 */
[----:B------:R-:W-:Y:S03]  /*3490*/  QGMMA.64x128x32.F32.E4M3.E4M3 R24, gdesc[UR16], R24, gsb0 ;  /* 0x01e00000101879f3 */ /* 0x000fe60008000818 */
[----:B------:R-:W-:-:S07]  /*34a0*/  WARPGROUP.DEPBAR.LE gsb0, 0x1 ;  /* 0x00008000000079c5 */ /* 0x000fce0000010100 */
[----:B------:R-:W-:Y:S05]  /*34b0*/  @!P0 BRA `(.L_x_28) ;  /* 0x0000000c00708947 */ /* 0x000fea0003800000 */
[----:B------:R-:W-:Y:S02]  /*34c0*/  WARPGROUP.DEPBAR.LE gsb0, 0x0 ;  /* 0x00008000000079c5 */ /* 0x000fe40000010000 */
[----:B-----5:R-:W-:-:S01]  /*34d0*/  FADD R227, R89, R227 ;  /* 0x000000e359e37221 */ /* 0x020fc20000000000 */
[----:B------:R-:W-:Y:S01]  /*34e0*/  FADD R226, R90, R226 ;  /* 0x000000e25ae27221 */ /* 0x000fe20000000000 */
[----:B------:R-:W-:-:S01]  /*34f0*/  FADD R225, R91, R225 ;  /* 0x000000e15be17221 */ /* 0x000fc20000000000 */
[----:B------:R-:W-:Y:S01]  /*3500*/  FADD R224, R92, R224 ;  /* 0x000000e05ce07221 */ /* 0x000fe20000000000 */
[----:B------:R-:W-:-:S01]  /*3510*/  FADD R223, R93, R223 ;  /* 0x000000df5ddf7221 */ /* 0x000fc20000000000 */
[----:B------:R2:W-:Y:S01]  /*3520*/  STL [R1+0x88], R227 ;  /* 0x000088e301007387 */ /* 0x0005e20000100800 */
[----:B------:R-:W-:-:S01]  /*3530*/  FADD R222, R94, R222 ;  /* 0x000000de5ede7221 */ /* 0x000fc20000000000 */
[----:B------:R-:W-:Y:S01]  /*3540*/  FADD R221, R95, R221 ;  /* 0x000000dd5fdd7221 */ /* 0x000fe20000000000 */
[----:B------:R-:W-:-:S01]  /*3550*/  FADD R220, R96, R220 ;  /* 0x000000dc60dc7221 */ /* 0x000fc20000000000 */
[----:B------:R-:W-:Y:S01]  /*3560*/  FADD R219, R97, R219 ;  /* 0x000000db61db7221 */ /* 0x000fe20000000000 */
[----:B------:R-:W-:-:S01]  /*3570*/  FADD R218, R98, R218 ;  /* 0x000000da62da7221 */ /* 0x000fc20000000000 */
[----:B------:R-:W-:Y:S01]  /*3580*/  FADD R217, R99, R217 ;  /* 0x000000d963d97221 */ /* 0x000fe20000000000 */
[----:B------:R-:W-:-:S01]  /*3590*/  FADD R216, R100, R216 ;  /* 0x000000d864d87221 */ /* 0x000fc20000000000 */
[----:B------:R-:W-:Y:S01]  /*35a0*/  FADD R215, R101, R215 ;  /* 0x000000d765d77221 */ /* 0x000fe20000000000 */
[----:B------:R-:W-:-:S01]  /*35b0*/  FADD R214, R102, R214 ;  /* 0x000000d666d67221 */ /* 0x000fc20000000000 */
[----:B--2---:R-:W2:Y:S01]  /*35c0*/  LDL.LU R227, [R1+0x28] ;  /* 0x0000280001e37983 */ /* 0x004ea20000300800 */
[----:B------:R-:W-:-:S01]  /*35d0*/  FADD R213, R103, R213 ;  /* 0x000000d567d57221 */ /* 0x000fc20000000000 */
[----:B------:R-:W-:Y:S01]  /*35e0*/  FADD R212, R104, R212 ;  /* 0x000000d468d47221 */ /* 0x000fe20000000000 */
[----:B------:R-:W-:-:S01]  /*35f0*/  FADD R211, R105, R211 ;  /* 0x000000d369d37221 */ /* 0x000fc20000000000 */
[----:B------:R3:W-:Y:S01]  /*3600*/  STL [R1+0x8c], R226 ;  /* 0x00008ce201007387 */ /* 0x0007e20000100800 */
[----:B------:R-:W-:-:S03]  /*3610*/  FADD R228, R88, R228 ;  /* 0x000000e458e47221 */ /* 0x000fc60000000000 */
[----:B---3--:R-:W3:Y:S04]  /*3620*/  LDL.LU R226, [R1+0x24] ;  /* 0x0000240001e27983 */ /* 0x008ee80000300800 */
[----:B------:R4:W-:Y:S04]  /*3630*/  STL [R1+0x90], R225 ;  /* 0x000090e101007387 */ /* 0x0009e80000100800 */
[----:B----4-:R-:W4:Y:S04]  /*3640*/  LDL.LU R225, [R1+0x20] ;  /* 0x0000200001e17983 */ /* 0x010f280000300800 */
[----:B------:R0:W-:Y:S04]  /*3650*/  STL [R1+0x94], R224 ;  /* 0x000094e001007387 */ /* 0x0001e80000100800 */
[----:B0-----:R-:W4:Y:S04]  /*3660*/  LDL.LU R224, [R1+0x1c] ;  /* 0x00001c0001e07983 */ /* 0x001f280000300800 */
        /* <DEDUP_REMOVED lines=13> */
[----:B0-----:R-:W4:Y:S04]  /*3740*/  LDL.LU R217, [R1] ;  /* 0x0000000001d97983 */ /* 0x001f280000300800 */
[----:B------:R-:W-:Y:S04]  /*3750*/  STL [R1+0xb4], R216 ;  /* 0x0000b4d801007387 */ /* 0x000fe80000100800 */
[----:B------:R-:W-:Y:S04]  /*3760*/  STL [R1+0xb8], R215 ;  /* 0x0000b8d701007387 */ /* 0x000fe80000100800 */
[----:B------:R-:W-:Y:S04]  /*3770*/  STL [R1+0xbc], R214 ;  /* 0x0000bcd601007387 */ /* 0x000fe80000100800 */
[----:B------:R-:W-:Y:S04]  /*3780*/  STL [R1+0xc0], R213 ;  /* 0x0000c0d501007387 */ /* 0x000fe80000100800 */
[----:B------:R-:W-:Y:S04]  /*3790*/  STL [R1+0xc4], R212 ;  /* 0x0000c4d401007387 */ /* 0x000fe80000100800 */
[----:B------:R0:W-:Y:S01]  /*37a0*/  STL [R1+0xc8], R211 ;  /* 0x0000c8d301007387 */ /* 0x0001e20000100800 */
[----:B--2---:R-:W-:-:S01]  /*37b0*/  FADD R227, R70, R227 ;  /* 0x000000e346e37221 */ /* 0x004fc20000000000 */
[----:B---3--:R-:W-:Y:S01]  /*37c0*/  FADD R226, R69, R226 ;  /* 0x000000e245e27221 */ /* 0x008fe20000000000 */
[----:B----4-:R-:W-:-:S01]  /*37d0*/  FADD R225, R68, R225 ;  /* 0x000000e144e17221 */ /* 0x010fc20000000000 */
[----:B------:R-:W-:Y:S01]  /*37e0*/  FADD R224, R67, R224 ;  /* 0x000000e043e07221 */ /* 0x000fe20000000000 */
[----:B------:R-:W-:-:S01]  /*37f0*/  FADD R223, R66, R223 ;  /* 0x000000df42df7221 */ /* 0x000fc20000000000 */
[----:B------:R-:W-:Y:S01]  /*3800*/  FADD R222, R65, R222 ;  /* 0x000000de41de7221 */ /* 0x000fe20000000000 */
[----:B------:R-:W-:-:S01]  /*3810*/  FADD R221, R64, R221 ;  /* 0x000000dd40dd7221 */ /* 0x000fc20000000000 */
[----:B------:R-:W-:Y:S01]  /*3820*/  FADD R220, R63, R220 ;  /* 0x000000dc3fdc7221 */ /* 0x000fe20000000000 */
[----:B------:R-:W-:-:S01]  /*3830*/  FADD R219, R62, R219 ;  /* 0x000000db3edb7221 */ /* 0x000fc20000000000 */
[----:B------:R-:W-:Y:S01]  /*3840*/  FADD R218, R61, R218 ;  /* 0x000000da3dda7221 */ /* 0x000fe20000000000 */
[----:B------:R-:W-:-:S05]  /*3850*/  FADD R217, R60, R217 ;  /* 0x000000d93cd97221 */ /* 0x000fca0000000000 */
[----:B------:R2:W-:Y:S04]  /*3860*/  STL [R1], R217 ;  /* 0x000000d901007387 */ /* 0x0005e80000100800 */
[----:B------:R3:W-:Y:S04]  /*3870*/  STL [R1+0x4], R218 ;  /* 0x000004da01007387 */ /* 0x0007e80000100800 */
[----:B------:R4:W-:Y:S04]  /*3880*/  STL [R1+0x8], R219 ;  /* 0x000008db01007387 */ /* 0x0009e80000100800 */
[----:B------:R1:W-:Y:S04]  /*3890*/  STL [R1+0xc], R220 ;  /* 0x00000cdc01007387 */ /* 0x0003e80000100800 */
[----:B------:R1:W-:Y:S04]  /*38a0*/  STL [R1+0x10], R221 ;  /* 0x000010dd01007387 */ /* 0x0003e80000100800 */
[----:B------:R1:W-:Y:S04]  /*38b0*/  STL [R1+0x14], R222 ;  /* 0x000014de01007387 */ /* 0x0003e80000100800 */
[----:B------:R1:W-:Y:S04]  /*38c0*/  STL [R1+0x18], R223 ;  /* 0x000018df01007387 */ /* 0x0003e80000100800 */
[----:B------:R1:W-:Y:S04]  /*38d0*/  STL [R1+0x1c], R224 ;  /* 0x00001ce001007387 */ /* 0x0003e80000100800 */
[----:B0-----:R-:W4:Y:S04]  /*38e0*/  LDL.LU R211, [R1+0x2c] ;  /* 0x00002c0001d37983 */ /* 0x001f280000300800 */
[----:B------:R0:W-:Y:S04]  /*38f0*/  STL [R1+0x20], R225 ;  /* 0x000020e101007387 */ /* 0x0001e80000100800 */
[----:B------:R-:W4:Y:S04]  /*3900*/  LDL.LU R212, [R1+0x30] ;  /* 0x0000300001d47983 */ /* 0x000f280000300800 */
[----:B------:R0:W-:Y:S04]  /*3910*/  STL [R1+0x24], R226 ;  /* 0x000024e201007387 */ /* 0x0001e80000100800 */
[----:B------:R-:W4:Y:S04]  /*3920*/  LDL.LU R213, [R1+0x34] ;  /* 0x0000340001d57983 */ /* 0x000f280000300800 */
[----:B------:R0:W-:Y:S04]  /*3930*/  STL [R1+0x28], R227 ;  /* 0x000028e301007387 */ /* 0x0001e80000100800 */
[----:B------:R-:W4:Y:S04]  /*3940*/  LDL.LU R214, [R1+0x38] ;  /* 0x0000380001d67983 */ /* 0x000f280000300800 */
[----:B------:R-:W4:Y:S04]  /*3950*/  LDL.LU R215, [R1+0x3c] ;  /* 0x00003c0001d77983 */ /* 0x000f280000300800 */
[----:B------:R-:W4:Y:S04]  /*3960*/  LDL.LU R216, [R1+0x40] ;  /* 0x0000400001d87983 */ /* 0x000f280000300800 */
[----:B--2---:R-:W2:Y:S04]  /*3970*/  LDL.LU R217, [R1+0x44] ;  /* 0x0000440001d97983 */ /* 0x004ea80000300800 */
[----:B---3--:R-:W3:Y:S04]  /*3980*/  LDL.LU R218, [R1+0x48] ;  /* 0x0000480001da7983 */ /* 0x008ee80000300800 */
[----:B----4-:R-:W4:Y:S04]  /*3990*/  LDL.LU R219, [R1+0x4c] ;  /* 0x00004c0001db7983 */ /* 0x010f280000300800 */
[----:B-1----:R-:W4:Y:S04]  /*39a0*/  LDL.LU R220, [R1+0x50] ;  /* 0x0000500001dc7983 */ /* 0x002f280000300800 */
[----:B------:R-:W4:Y:S04]  /*39b0*/  LDL.LU R221, [R1+0x54] ;  /* 0x0000540001dd7983 */ /* 0x000f280000300800 */
[----:B------:R-:W4:Y:S04]  /*39c0*/  LDL.LU R222, [R1+0x58] ;  /* 0x0000580001de7983 */ /* 0x000f280000300800 */
[----:B------:R-:W4:Y:S04]  /*39d0*/  LDL.LU R223, [R1+0x5c] ;  /* 0x00005c0001df7983 */ /* 0x000f280000300800 */
[----:B------:R-:W4:Y:S04]  /*39e0*/  LDL.LU R224, [R1+0x60] ;  /* 0x0000600001e07983 */ /* 0x000f280000300800 */
[----:B0-----:R-:W4:Y:S04]  /*39f0*/  LDL.LU R225, [R1+0x64] ;  /* 0x0000640001e17983 */ /* 0x001f280000300800 */
[----:B------:R-:W4:Y:S04]  /*3a00*/  LDL.LU R226, [R1+0x68] ;  /* 0x0000680001e27983 */ /* 0x000f280000300800 */
[----:B------:R-:W4:Y:S01]  /*3a10*/  LDL.LU R227, [R1+0x6c] ;  /* 0x00006c0001e37983 */ /* 0x000f220000300800 */
[----:B------:R-:W-:-:S05]  /*3a20*/  FADD R211, R71, R211 ;  /* 0x000000d347d37221 */ /* 0x000fca0000000000 */
[----:B------:R0:W-:Y:S01]  /*3a30*/  STL [R1+0x2c], R211 ;  /* 0x00002cd301007387 */ /* 0x0001e20000100800 */
[----:B------:R-:W-:-:S03]  /*3a40*/  FADD R212, R72, R212 ;  /* 0x000000d448d47221 */ /* 0x000fc60000000000 */
[----:B0-----:R0:W5:Y:S01]  /*3a50*/  LDL.LU R211, [R1+0xc8] ;  /* 0x0000c80001d37983 */ /* 0x0011620000300800 */
[----:B------:R-:W-:-:S03]  /*3a60*/  FADD R213, R73, R213 ;  /* 0x000000d549d57221 */ /* 0x000fc60000000000 */
[----:B------:R1:W-:Y:S01]  /*3a70*/  STL [R1+0x30], R212 ;  /* 0x000030d401007387 */ /* 0x0003e20000100800 */
[----:B------:R-:W-:-:S01]  /*3a80*/  FADD R214, R74, R214 ;  /* 0x000000d64ad67221 */ /* 0x000fc20000000000 */
[----:B------:R-:W-:Y:S02]  /*3a90*/  FADD R215, R75, R215 ;  /* 0x000000d74bd77221 */ /* 0x000fe40000000000 */
[----:B-1----:R0:W5:Y:S01]  /*3aa0*/  LDL.LU R212, [R1+0xc4] ;  /* 0x0000c40001d47983 */ /* 0x0021620000300800 */
[----:B------:R-:W-:-:S03]  /*3ab0*/  FADD R216, R76, R216 ;  /* 0x000000d84cd87221 */ /* 0x000fc60000000000 */
[----:B------:R1:W-:Y:S01]  /*3ac0*/  STL [R1+0x34], R213 ;  /* 0x000034d501007387 */ /* 0x0003e20000100800 */
[----:B--2---:R-:W-:-:S03]  /*3ad0*/  FADD R217, R77, R217 ;  /* 0x000000d94dd97221 */ /* 0x004fc60000000000 */
[----:B-1----:R0:W5:Y:S01]  /*3ae0*/  LDL.LU R213, [R1+0xc0] ;  /* 0x0000c00001d57983 */ /* 0x0021620000300800 */
[----:B---3--:R-:W-:-:S03]  /*3af0*/  FADD R218, R78, R218 ;  /* 0x000000da4eda7221 */ /* 0x008fc60000000000 */
[----:B------:R1:W-:Y:S01]  /*3b00*/  STL [R1+0x38], R214 ;  /* 0x000038d601007387 */ /* 0x0003e20000100800 */
[----:B----4-:R-:W-:-:S01]  /*3b10*/  FADD R219, R79, R219 ;  /* 0x000000db4fdb7221 */ /* 0x010fc20000000000 */
[----:B------:R-:W-:Y:S02]  /*3b20*/  FADD R220, R80, R220 ;  /* 0x000000dc50dc7221 */ /* 0x000fe40000000000 */
[----:B-1----:R0:W5:Y:S04]  /*3b30*/  LDL.LU R214, [R1+0xbc] ;  /* 0x0000bc0001d67983 */ /* 0x0021680000300800 */
[----:B------:R1:W-:Y:S01]  /*3b40*/  STL [R1+0x3c], R215 ;  /* 0x00003cd701007387 */ /* 0x0003e20000100800 */
[----:B------:R-:W-:-:S01]  /*3b50*/  FADD R221, R81, R221 ;  /* 0x000000dd51dd7221 */ /* 0x000fc20000000000 */
[----:B------:R-:W-:-:S02]  /*3b60*/  FADD R222, R82, R222 ;  /* 0x000000de52de7221 */ /* 0x000fc40000000000 */
[----:B-1----:R0:W5:Y:S04]  /*3b70*/  LDL.LU R215, [R1+0xb8] ;  /* 0x0000b80001d77983 */ /* 0x0021680000300800 */
[----:B------:R1:W-:Y:S01]  /*3b80*/  STL [R1+0x40], R216 ;  /* 0x000040d801007387 */ /* 0x0003e20000100800 */
[----:B------:R-:W-:-:S03]  /*3b90*/  FADD R223, R83, R223 ;  /* 0x000000df53df7221 */ /* 0x000fc60000000000 */
        /* <DEDUP_REMOVED lines=13> */
[----:B------:R1:W-:Y:S04]  /*3c70*/  STL [R1+0x54], R221 ;  /* 0x000054dd01007387 */ /* 0x0003e80000100800 */
        /* <DEDUP_REMOVED lines=12> */
[----:B-1----:R0:W5:Y:S01]  /*3d40*/  LDL.LU R227, [R1+0x88] ;  /* 0x0000880001e37983 */ /* 0x0021620000300800 */
        /* <DEDUP_REMOVED lines=82> */
[----:B0-----:R-:W-:-:S06]  /*4270*/  UMOV UR6, URZ ;  /* 0x0000003f00067c82 */ /* 0x001fcc0008000000 */
.L_x_28:
[----:B------:R-:W-:Y:S05]  /*4280*/  @!P1 BRA `(.L_x_29) ;  /* 0x0000000000049947 */ /* 0x000fea0003800000 */
[----:B------:R-:W-:Y:S01]  /*4290*/  BPT.TRAP 0x1 ;  /* 0x000000040000795c */ /* 0x000fe20000300000 */
.L_x_29:
[----:B------:R2:W-:Y:S04]  /*42a0*/  STL [R1+0x8c], R2 ;  /* 0x00008c0201007387 */ /* 0x0005e80000100800 */
[----:B--2---:R-:W2:Y:S04]  /*42b0*/  LDL R2, [R1+0x70] ;  /* 0x0000700001027983 */ /* 0x004ea80000100800 */
[----:B-----5:R3:W-:Y:S04]  /*42c0*/  STL [R1+0x88], R0 ;  /* 0x0000880001007387 */ /* 0x0207e80000100800 */
[----:B---3--:R-:W3:Y:S01]  /*42d0*/  LDL R0, [R1+0x74] ;  /* 0x0000740001007983 */ /* 0x008ee20000100800 */
[----:B-1----:R-:W-:Y:S01]  /*42e0*/  IMAD.U32 R229, RZ, RZ, UR25 ;  /* 0x00000019ffe57e24 */ /* 0x002fe2000f8e00ff */
[----:B--2---:R-:W-:-:S02]  /*42f0*/  ISETP.NE.AND P0, PT, R2, RZ, PT ;  /* 0x000000ff0200720c */ /* 0x004fc40003f05270 */
[----:B------:R1:W5:Y:S11]  /*4300*/  LDL.LU R2, [R1+0x8c] ;  /* 0x00008c0001027983 */ /* 0x0003760000300800 */
[----:B------:R-:W-:-:S05]  /*4310*/  @P0 LEA R229, R229, UR11, 0x3 ;  /* 0x0000000be5e50c11 */ /* 0x000fca000f8e18ff */
[----:B------:R-:W-:-:S05]  /*4320*/  @P0 VIADD R229, R229, 0x18 ;  /* 0x00000018e5e50836 */ /* 0x000fca0000000000 */
[----:B---3--:R-:W-:Y:S02]  /*4330*/  @P0 PRMT R229, R0, 0x654, R229 ;  /* 0x0000065400e50816 */ /* 0x008fe400000000e5 */
[----:B------:R1:W5:Y:S01]  /*4340*/  LDL.LU R0, [R1+0x88] ;  /* 0x0000880001007983 */ /* 0x0003620000300800 */
[----:B------:R-:W-:Y:S01]  /*4350*/  UISETP.GT.U32.AND UP0, UPT, UR13, 0x1, UPT ;  /* 0x000000010d00788c */ /* 0x000fe2000bf04070 */
[----:B------:R1:W-:Y:S05]  /*4360*/  @P0 SYNCS.ARRIVE.TRANS64.RED.A1T0 RZ, [R229+URZ], RZ ;  /* 0x000000ffe5ff09a7 */ /* 0x0003ea000810043f */
[----:B------:R-:W-:-:S13]  /*4370*/  PLOP3.LUT P0, PT, PT, PT, UP0, 0x80, 0x0 ;  /* 0x000000000000781c */ /* 0x000fda0003f0f008 */
[----:B-1----:R-:W-:Y:S05]  /*4380*/  @P0 BRA `(.L_x_30) ;  /* 0x0000000000040947 */ /* 0x002fea0003800000 */
[----:B------:R-:W-:Y:S01]  /*4390*/  BPT.TRAP 0x1 ;  /* 0x000000040000795c */ /* 0x000fe20000300000 */
.L_x_30:
[----:B------:R-:W-:Y:S02]  /*43a0*/  UISETP.GT.AND UP2, UPT, UR26, 0x1, UPT ;  /* 0x000000011a00788c */ /* 0x000fe4000bf44270 */
[----:B------:R-:W-:Y:S02]  /*43b0*/  UIADD3 UR23, UR23, 0x1, URZ ;  /* 0x0000000117177890 */ /* 0x000fe4000fffe03f */
[----:B------:R-:W-:Y:S02]  /*43c0*/  UIADD3 UR25, UR25, 0x1, URZ ;  /* 0x0000000119197890 */ /* 0x000fe4000fffe03f */
[----:B------:R-:W-:Y:S01]  /*43d0*/  PLOP3.LUT P0, PT, PT, PT, UP2, 0x80, 0x0 ;  /* 0x000000000000781c */ /* 0x000fe20003f0f028 */
[----:B------:R-:W-:Y:S02]  /*43e0*/  UISETP.NE.AND UP0, UPT, UR23, 0x3, UPT ;  /* 0x000000031700788c */ /* 0x000fe4000bf05270 */
[----:B------:R-:W-:Y:S02]  /*43f0*/  UIADD3 UR16, UR26, -0x1, URZ ;  /* 0xffffffff1a107890 */ /* 0x000fe4000fffe03f */
[----:B------:R-:W-:-:S02]  /*4400*/  USEL UR8, URZ, 0x1, UP0 ;  /* 0x000000013f087887 */ /* 0x000fc40008000000 */
[----:B------:R-:W-:Y:S02]  /*4410*/  UISETP.NE.AND UP1, UPT, UR25, 0x3, UPT ;  /* 0x000000031900788c */ /* 0x000fe4000bf25270 */
[----:B------:R-:W-:Y:S02]  /*4420*/  ULOP3.LUT UR24, UR24, UR8, URZ, 0x3c, !UPT ;  /* 0x0000000818187292 */ /* 0x000fe4000f8e3c3f */
[----:B------:R-:W-:Y:S02]  /*4430*/  USEL UR23, UR23, URZ, UP0 ;  /* 0x0000003f17177287 */ /* 0x000fe40008000000 */
[----:B------:R-:W-:Y:S01]  /*4440*/  USEL UR25, UR25, URZ, UP1 ;  /* 0x0000003f19197287 */ /* 0x000fe20008800000 */
[----:B------:R-:W-:Y:S01]  /*4450*/  UMOV UR8, 0x1 ;  /* 0x0000000100087882 */ /* 0x000fe20000000000 */
[----:B------:R-:W-:Y:S01]  /*4460*/  UMOV UR26, UR16 ;  /* 0x00000010001a7c82 */ /* 0x000fe20008000000 */
[----:B------:R-:W-:Y:S09]  /*4470*/  @P0 BRA `(.L_x_31) ;  /* 0xffffffec000c0947 */ /* 0x000ff2000383ffff */
.L_x_23:
[----:B------:R-:W-:-:S04]  /*4480*/  UISETP.NE.AND UP0, UPT, UR6, URZ, UPT ;  /* 0x0000003f0600728c */ /* 0x000fc8000bf05270 */
[----:B------:R-:W-:-:S06]  /*4490*/  USEL UR6, URZ, 0x1, !UP0 ;  /* 0x000000013f067887 */ /* 0x000fcc000c000000 */
[----:B------:R-:W-:-:S13]  /*44a0*/  ISETP.NE.AND P0, PT, RZ, UR6, PT ;  /* 0x00000006ff007c0c */ /* 0x000fda000bf05270 */
[----:B------:R-:W-:Y:S05]  /*44b0*/  @!P0 BRA `(.L_x_32) ;  /* 0x0000000c00c48947 */ /* 0x000fea0003800000 */
[----:B------:R-:W-:Y:S02]  /*44c0*/  WARPGROUP.DEPBAR.LE gsb0, 0x0 ;  /* 0x00008000000079c5 */ /* 0x000fe40000010000 */
[----:B-----5:R-:W-:Y:S01]  /*44d0*/  FADD R227, R89, R227 ;  /* 0x000000e359e37221 */ /* 0x020fe20000000000 */
[----:B------:R-:W-:-:S04]  /*44e0*/  FADD R228, R88, R228 ;  /* 0x000000e458e47221 */ /* 0x000fc80000000000 */
[----:B------:R1:W-:Y:S04]  /*44f0*/  STL [R1+0x88], R227 ;  /* 0x000088e301007387 */ /* 0x0003e80000100800 */
[----:B-1----:R-:W2:Y:S04]  /*4500*/  LDL.LU R227, [R1+0x6c] ;  /* 0x00006c0001e37983 */ /* 0x002ea80000300800 */
[----:B--2---:R1:W-:Y:S04]  /*4510*/  STL [R1+0x8c], R227 ;  /* 0x00008ce301007387 */ /* 0x0043e80000100800 */
        /* <DEDUP_REMOVED lines=52> */
[----:B-1----:R-:W2:Y:S01]  /*4860*/  LDL.LU R227, [R1] ;  /* 0x0000000001e37983 */ /* 0x002ea20000300800 */
[----:B------:R-:W-:Y:S01]  /*4870*/  FADD R226, R90, R226 ;  /* 0x000000e25ae27221 */ /* 0x000fe20000000000 */
        /* <DEDUP_REMOVED lines=97> */
[----:B--2---:R-:W-:-:S05]  /*4e90*/  FADD R227, R60, R227 ;  /* 0x000000e33ce37221 */ /* 0x004fca0000000000 */
[----:B------:R1:W-:Y:S04]  /*4ea0*/  STL [R1], R227 ;  /* 0x000000e301007387 */ /* 0x0003e80000100800 */
[----:B-1----:R-:W2:Y:S02]  /*4eb0*/  LDL.LU R227, [R1+0xf4] ;  /* 0x0000f40001e37983 */ /* 0x002ea40000300800 */
[----:B--2---:R-:W-:-:S05]  /*4ec0*/  FADD R227, R61, R227 ;  /* 0x000000e33de37221 */ /* 0x004fca0000000000 */
[----:B------:R1:W-:Y:S04]  /*4ed0*/  STL [R1+0x4], R227 ;  /* 0x000004e301007387 */ /* 0x0003e80000100800 */
        /* <DEDUP_REMOVED lines=78> */
[----:B-1----:R1:W5:Y:S02]  /*53c0*/  LDL.LU R227, [R1+0x88] ;  /* 0x0000880001e37983 */ /* 0x0023640000300800 */
.L_x_32:
[----:B------:R-:W-:Y:S02]  /*53d0*/  WARPGROUP.DEPBAR.LE gsb0, 0x0 ;  /* 0x00008000000079c5 */ /* 0x000fe40000010000 */
[----:B------:R-:W2:Y:S02]  /*53e0*/  LDC R24, c[0x0][0x28c] ;  /* 0x0000a300ff187b82 */ /* 0x000ea40000000800 */
[----:B--2---:R-:W-:-:S13]  /*53f0*/  ISETP.GE.AND P0, PT, R24, 0x1, PT ;  /* 0x000000011800780c */ /* 0x004fda0003f06270 */
[----:B------:R-:W-:Y:S05]  /*5400*/  @!P0 BRA `(.L_x_33) ;  /* 0x0000000000748947 */ /* 0x000fea0003800000 */
[----:B------:R-:W-:-:S06]  /*5410*/  UISETP.NE.AND UP0, UPT, UR22, 0x3, UPT ;  /* 0x000000031600788c */ /* 0x000fcc000bf05270 */
[----:B------:R-:W-:-:S13]  /*5420*/  PLOP3.LUT P0, PT, PT, PT, UP0, 0x80, 0x0 ;  /* 0x000000000000781c */ /* 0x000fda0003f0f008 */
[----:B------:R-:W-:Y:S05]  /*5430*/  @!P0 BRA `(.L_x_34) ;  /* 0x0000000000048947 */ /* 0x000fea0003800000 */
[----:B------:R-:W-:Y:S01]  /*5440*/  BPT.TRAP 0x1 ;  /* 0x000000040000795c */ /* 0x000fe20000300000 */
.L_x_34:
[----:B-----5:R2:W-:Y:S04]  /*5450*/  STL [R1+0x88], R0 ;  /* 0x0000880001007387 */ /* 0x0205e80000100800 */
[----:B--2---:R-:W2:Y:S01]  /*5460*/  LDL R0, [R1+0x70] ;  /* 0x0000700001007983 */ /* 0x004ea20000100800 */
[----:B------:R-:W-:Y:S01]  /*5470*/  BSSY B0, `(.L_x_35) ;  /* 0x0000012000007945 */ /* 0x000fe20003800000 */
[----:B--2---:R-:W-:Y:S02]  /*5480*/  ISETP.NE.AND P0, PT, R0, RZ, PT ;  /* 0x000000ff0000720c */ /* 0x004fe40003f05270 */
[----:B------:R2:W5:Y:S11]  /*5490*/  LDL.LU R0, [R1+0x88] ;  /* 0x0000880001007983 */ /* 0x0005760000300800 */
[----:B--2---:R-:W-:Y:S05]  /*54a0*/  @!P0 BRA `(.L_x_36) ;  /* 0x0000000000388947 */ /* 0x004fea0003800000 */
[----:B-----5:R2:W-:Y:S04]  /*54b0*/  STL [R1+0x88], R0 ;  /* 0x0000880001007387 */ /* 0x0205e80000100800 */
[----:B--2---:R-:W2:Y:S01]  /*54c0*/  LDL R0, [R1+0x74] ;  /* 0x0000740001007983 */ /* 0x004ea20000100800 */
[----:B------:R-:W-:-:S04]  /*54d0*/  UISETP.LT.AND UP0, UPT, UR9, 0x1, UPT ;  /* 0x000000010900788c */ /* 0x000fc8000bf01270 */
[----:B------:R-:W-:-:S04]  /*54e0*/  USEL UR8, UR9, 0x1, UP0 ;  /* 0x0000000109087887 */ /* 0x000fc80008000000 */
[----:B------:R-:W-:-:S04]  /*54f0*/  UIADD3 UR8, UR5, UR9, -UR8 ;  /* 0x0000000905087290 */ /* 0x000fc8000fffe808 */
[----:B------:R-:W-:-:S04]  /*5500*/  UIMAD.WIDE.U32 UR6, UR8, -0x55555555, URZ ;  /* 0xaaaaaaab080678a5 */ /* 0x000fc8000f8e003f */
[----:B------:R-:W-:-:S04]  /*5510*/  USHF.R.U32.HI UR6, URZ, 0x1, UR7 ;  /* 0x000000013f067899 */ /* 0x000fc80008011607 */
[----:B------:R-:W-:-:S04]  /*5520*/  UIMAD UR8, UR6, -0x3, UR8 ;  /* 0xfffffffd060878a4 */ /* 0x000fc8000f8e0208 */
[----:B------:R-:W-:-:S04]  /*5530*/  ULEA UR8, UR8, UR11, 0x3 ;  /* 0x0000000b08087291 */ /* 0x000fc8000f8e183f */
[----:B------:R-:W-:-:S06]  /*5540*/  UIADD3 UR8, UR8, 0x18, URZ ;  /* 0x0000001808087890 */ /* 0x000fcc000fffe03f */
[----:B------:R-:W-:-:S05]  /*5550*/  IMAD.U32 R24, RZ, RZ, UR8 ;  /* 0x00000008ff187e24 */ /* 0x000fca000f8e00ff */
[----:B--2---:R-:W-:Y:S02]  /*5560*/  PRMT R24, R0, 0x654, R24 ;  /* 0x0000065400187816 */ /* 0x004fe40000000018 */
[----:B------:R2:W5:Y:S02]  /*5570*/  LDL.LU R0, [R1+0x88] ;  /* 0x0000880001007983 */ /* 0x0005640000300800 */
[----:B------:R2:W-:Y:S03]  /*5580*/  SYNCS.ARRIVE.TRANS64.RED.A1T0 RZ, [R24+URZ], RZ ;  /* 0x000000ff18ff79a7 */ /* 0x0005e6000810043f */
.L_x_36:
[----:B------:R-:W-:Y:S05]  /*5590*/  BSYNC B0 ;  /* 0x0000000000007941 */ /* 0x000fea0003800000 */
.L_x_35:
[----:B------:R-:W-:-:S06]  /*55a0*/  UISETP.GT.U32.AND UP0, UPT, UR13, 0x1, UPT ;  /* 0x000000010d00788c */ /* 0x000fcc000bf04070 */
[----:B------:R-:W-:-:S13]  /*55b0*/  PLOP3.LUT P0, PT, PT, PT, UP0, 0x80, 0x0 ;  /* 0x000000000000781c */ /* 0x000fda0003f0f008 */
[----:B------:R-:W-:Y:S05]  /*55c0*/  @P0 BRA `(.L_x_33) ;  /* 0x0000000000040947 */ /* 0x000fea0003800000 */
[----:B------:R-:W-:Y:S01]  /*55d0*/  BPT.TRAP 0x1 ;  /* 0x000000040000795c */ /* 0x000fe20000300000 */
.L_x_33:
[----:B------:R3:W-:Y:S01]  /*55e0*/  STL [R1+0x90], R3 ;  /* 0x0000900301007387 */ /* 0x0007e20000100800 */
[----:B------:R-:W4:Y:S01]  /*55f0*/  LDC R29, c[0x0][0x288] ;  /* 0x0000a200ff1d7b82 */ /* 0x000f220000000800 */
[----:B------:R-:W-:Y:S02]  /*5600*/  UIADD3 UR10, UR9, UR5, URZ ;  /* 0x00000005090a7290 */ /* 0x000fe4000fffe03f */
[----:B------:R-:W-:Y:S01]  /*5610*/  USHF.R.S32.HI UR11, URZ, 0x1f, UR12 ;  /* 0x0000001f3f0b7899 */ /* 0x000fe2000801140c */
[----:B------:R-:W-:Y:S01]  /*5620*/  ULDC.64 UR6, c[0x0][0x5d0] ;  /* 0x0001740000067ab9 */ /* 0x000fe20000000a00 */
[----:B------:R-:W-:Y:S01]  /*5630*/  ULDC UR16, c[0x0][0x284] ;  /* 0x0000a10000107ab9 */ /* 0x000fe20000000800 */
[----:B---3--:R-:W3:Y:S04]  /*5640*/  LDL.LU R3, [R1+0x80] ;  /* 0x0000800001037983 */ /* 0x008ee80000300800 */
[----:B-----5:R0:W-:Y:S04]  /*5650*/  STL [R1+0x8c], R2 ;  /* 0x00008c0201007387 */ /* 0x0201e80000100800 */
[----:B------:R1:W-:Y:S01]  /*5660*/  STL [R1+0x88], R0 ;  /* 0x0000880001007387 */ /* 0x0003e20000100800 */
[----:B0-----:R-:W2:Y:S03]  /*5670*/  S2R R2, SR_TID.X ;  /* 0x0000000000027919 */ /* 0x001ea60000002100 */
[----:B-1----:R-:W4:Y:S01]  /*5680*/  LDL.LU R0, [R1+0x84] ;  /* 0x0000840001007983 */ /* 0x002f220000300800 */
[----:B------:R-:W-:Y:S01]  /*5690*/  UISETP.GE.U32.AND UP1, UPT, UR9, 0x3, UPT ;  /* 0x000000030900788c */ /* 0x000fe2000bf26070 */
[----:B--2---:R-:W-:-:S02]  /*56a0*/  SHF.R.U32.HI R24, RZ, 0x2, R2 ;  /* 0x00000002ff187819 */ /* 0x004fc40000011602 */
[----:B------:R-:W-:Y:S02]  /*56b0*/  SHF.R.U32.HI R27, RZ, 0x7, R2 ;  /* 0x00000007ff1b7819 */ /* 0x000fe40000011602 */
[----:B------:R-:W-:Y:S02]  /*56c0*/  LOP3.LUT R26, R2, 0x60, RZ, 0xc0, !PT ;  /* 0x00000060021a7812 */ /* 0x000fe400078ec0ff */
[----:B------:R-:W-:Y:S02]  /*56d0*/  LOP3.LUT R25, R24, 0x7, RZ, 0xc0, !PT ;  /* 0x0000000718197812 */ /* 0x000fe400078ec0ff */
[----:B------:R-:W-:Y:S02]  /*56e0*/  LOP3.LUT R24, R27, 0x1, RZ, 0xc0, !PT ;  /* 0x000000011b187812 */ /* 0x000fe400078ec0ff */
[----:B------:R-:W-:-:S03]  /*56f0*/  SHF.R.U32.HI R28, RZ, 0x1, R26 ;  /* 0x00000001ff1c7819 */ /* 0x000fc6000001161a */
[----:B------:R-:W-:Y:S01]  /*5700*/  IMAD.SHL.U32 R26, R24, 0x40, RZ ;  /* 0x00000040181a7824 */ /* 0x000fe200078e00ff */
[----:B------:R-:W-:Y:S01]  /*5710*/  IADD3 R27, RZ, -R28, -R25 ;  /* 0x8000001cff1b7210 */ /* 0x000fe20007ffe819 */
[----:B------:R-:W-:-:S03]  /*5720*/  IMAD.SHL.U32 R32, R2, 0x2, RZ ;  /* 0x0000000202207824 */ /* 0x000fc600078e00ff */
[----:B------:R-:W-:Y:S01]  /*5730*/  LOP3.LUT R43, R26, 0x40, R25, 0xe2, !PT ;  /* 0x000000401a2b7812 */ /* 0x000fe200078ee219 */
[----:B------:R-:W-:Y:S01]  /*5740*/  IMAD R42, R24, -0x40, R27 ;  /* 0xffffffc0182a7824 */ /* 0x000fe200078e021b */
[----:B------:R-:W-:Y:S01]  /*5750*/  LOP3.LUT R24, R2, 0x3, RZ, 0xc0, !PT ;  /* 0x0000000302187812 */ /* 0x000fe200078ec0ff */
[----:B---3--:R-:W-:Y:S02]  /*5760*/  IMAD.SHL.U32 R41, R3, 0x80, RZ ;  /* 0x0000008003297824 */ /* 0x008fe400078e00ff */
[----:B------:R0:W5:Y:S01]  /*5770*/  LDL.LU R3, [R1+0x90] ;  /* 0x0000900001037983 */ /* 0x0001620000300800 */
[----:B------:R-:W-:-:S03]  /*5780*/  UISETP.GT.U32.AND UP0, UPT, UR10, 0x2, UPT ;  /* 0x000000020a00788c */ /* 0x000fc6000bf04070 */
[----:B------:R0:W5:Y:S01]  /*5790*/  LDL.LU R2, [R1+0x8c] ;  /* 0x00008c0001027983 */ /* 0x0001620000300800 */
[C---:B----4-:R-:W-:Y:S01]  /*57a0*/  ISETP.GE.AND P0, PT, R41.reuse, R29, PT ;  /* 0x0000001d2900720c */ /* 0x050fe20003f06270 */
[----:B------:R-:W-:Y:S01]  /*57b0*/  UIMAD UR5, UR11, UR6, URZ ;  /* 0x000000060b0572a4 */ /* 0x000fe2000f8e023f */
[----:B------:R-:W-:Y:S01]  /*57c0*/  LOP3.LUT R32, R41, 0x6, R32, 0xf8, !PT ;  /* 0x0000000629207812 */ /* 0x000fe200078ef820 */
[----:B------:R-:W-:Y:S01]  /*57d0*/  UISETP.LT.U32.AND UP0, UPT, UR9, 0x3, UP0 ;  /* 0x000000030900788c */ /* 0x000fe20008701070 */
[----:B------:R-:W-:Y:S01]  /*57e0*/  IMAD.U32 R27, RZ, RZ, UR6 ;  /* 0x00000006ff1b7e24 */ /* 0x000fe2000f8e00ff */
[----:B------:R-:W-:Y:S01]  /*57f0*/  UIMAD UR8, UR12, UR7, UR5 ;  /* 0x000000070c0872a4 */ /* 0x000fe2000f8e0205 */
[----:B------:R-:W-:Y:S01]  /*5800*/  SHF.R.S32.HI R33, RZ, 0x1f, R32 ;  /* 0x0000001fff217819 */ /* 0x000fe20000011420 */
[----:B------:R-:W-:Y:S01]  /*5810*/  UIMAD.WIDE.U32 UR6, UR10, -0x55555555, URZ ;  /* 0xaaaaaaab0a0678a5 */ /* 0x000fe2000f8e003f */
[----:B------:R-:W-:Y:S01]  /*5820*/  IMAD R24, R24, -0x2, R29 ;  /* 0xfffffffe18187824 */ /* 0x000fe200078e021d */
[----:B------:R-:W-:Y:S01]  /*5830*/  USEL UR5, URZ, 0x1, !UP0 ;  /* 0x000000013f057887 */ /* 0x000fe2000c000000 */
[----:B------:R-:W-:-:S02]  /*5840*/  IMAD.SHL.U32 R25, R0, 0x100, RZ ;  /* 0x0000010000197824 */ /* 0x000fc400078e00ff */
[----:B------:R-:W-:Y:S02]  /*5850*/  IMAD.WIDE R38, R0, 0x100, RZ ;  /* 0x0000010000267825 */ /* 0x000fe400078e02ff */
[----:B------:R0:W5:Y:S01]  /*5860*/  LDL.LU R0, [R1+0x88] ;  /* 0x0000880001007983 */ /* 0x0001620000300800 */
[----:B------:R-:W-:Y:S01]  /*5870*/  ISETP.GE.OR P0, PT, R25, UR16, P0 ;  /* 0x0000001019007c0c */ /* 0x000fe20008706670 */
[----:B------:R-:W-:Y:S01]  /*5880*/  USHF.R.U32.HI UR6, URZ, 0x1, UR7 ;  /* 0x000000013f067899 */ /* 0x000fe20008011607 */
[----:B------:R-:W-:Y:S01]  /*5890*/  IMAD.WIDE.U32 R26, R27, UR12, R32 ;  /* 0x0000000c1b1a7c25 */ /* 0x000fe2000f8e0020 */
[----:B------:R-:W-:Y:S01]  /*58a0*/  ULOP3.LUT UR4, UR4, UR5, URZ, 0x3c, !UPT ;  /* 0x0000000504047292 */ /* 0x000fe2000f8e3c3f */
[----:B------:R-:W-:Y:S01]  /*58b0*/  IADD3 R42, -R25, UR16, R42 ;  /* 0x00000010192a7c10 */ /* 0x000fe2000fffe12a */
[----:B------:R-:W-:Y:S01]  /*58c0*/  UIMAD UR5, UR6, -0x3, UR10 ;  /* 0xfffffffd060578a4 */ /* 0x000fe2000f8e020a */
[----:B------:R-:W-:Y:S01]  /*58d0*/  VIADD R27, R27, UR8 ;  /* 0x000000081b1b7c36 */ /* 0x000fe20008000000 */
[----:B------:R-:W-:Y:S01]  /*58e0*/  @UP1 ULOP3.LUT UR4, UR4, 0x1, UR6, 0x78, !UPT ;  /* 0x0000000104041892 */ /* 0x000fe2000f8e7806 */
[----:B------:R-:W-:Y:S01]  /*58f0*/  LOP3.LUT R43, R38, R43, R28, 0xfe, !PT ;  /* 0x0000002b262b7212 */ /* 0x000fe200078efe1c */
[----:B------:R-:W-:-:S02]  /*5900*/  IMAD.IADD R41, R24, 0x1, -R41 ;  /* 0x0000000118297824 */ /* 0x000fc400078e0a29 */
[----:B------:R-:W-:Y:S02]  /*5910*/  IMAD.MOV.U32 R40, RZ, RZ, -0x1 ;  /* 0xffffffffff287424 */ /* 0x000fe400078e00ff */
[----:B0-----:R-:W-:Y:S06]  /*5920*/  @P0 BRA `(.L_x_37) ;  /* 0x0000008c00ec0947 */ /* 0x001fec0003800000 */
[----:B------:R-:W0:Y:S01]  /*5930*/  LDC.64 R28, c[0x0][0x5c8] ;  /* 0x00017200ff1c7b82 */ /* 0x000e220000000a00 */
[----:B------:R-:W-:Y:S01]  /*5940*/  ULDC.64 UR6, c[0x0][0x5c0] ;  /* 0x0001700000067ab9 */ /* 0x000fe20000000a00 */
[----:B------:R-:W-:Y:S01]  /*5950*/  BSSY B0, `(.L_x_37) ;  /* 0x00008f8000007945 */ /* 0x000fe20003800000 */
[-C--:B0-----:R-:W-:Y:S01]  /*5960*/  IMAD R24, R39, R28.reuse, RZ ;  /* 0x0000001c27187224 */ /* 0x081fe200078e02ff */
[----:B------:R-:W-:Y:S01]  /*5970*/  SHF.L.U64.HI R34, R28, 0x3, R29 ;  /* 0x000000031c227819 */ /* 0x000fe2000001021d */
[----:B------:R-:W-:-:S04]  /*5980*/  IMAD.WIDE.U32 R26, R43, R28, R26 ;  /* 0x0000001c2b1a7225 */ /* 0x000fc800078e001a */
[----:B------:R-:W-:Y:S01]  /*5990*/  IMAD R25, R43, R29, R24 ;  /* 0x0000001d2b197224 */ /* 0x000fe200078e0218 */
[----:B------:R-:W-:Y:S01]  /*59a0*/  IADD3 R24, P3, R26, UR6, RZ ;  /* 0x000000061a187c10 */ /* 0x000fe2000ff7e0ff */
[C---:B------:R-:W-:Y:S01]  /*59b0*/  IMAD.SHL.U32 R35, R28.reuse, 0x8, RZ ;  /* 0x000000081c237824 */ /* 0x040fe200078e00ff */
[----:B------:R-:W-:Y:S01]  /*59c0*/  LEA R30, P2, R28, R26, 0x7 ;  /* 0x0000001a1c1e7211 */ /* 0x000fe200078438ff */
[----:B------:R-:W-:-:S03]  /*59d0*/  IMAD.IADD R27, R27, 0x1, R25 ;  /* 0x000000011b1b7824 */ /* 0x000fc600078e0219 */
[----:B------:R-:W-:Y:S02]  /*59e0*/  IADD3 R26, P1, P0, R26, UR6, R35 ;  /* 0x000000061a1a7c10 */ /* 0x000fe4000f83e023 */
[----:B------:R-:W-:Y:S02]  /*59f0*/  IADD3.X R25, R27, UR7, RZ, P3, !PT ;  /* 0x000000071b197c10 */ /* 0x000fe40009ffe4ff */
[----:B------:R-:W-:Y:S02]  /*5a00*/  FSETP.NEU.AND P3, PT, RZ, UR21, PT ;  /* 0x00000015ff007c0b */ /* 0x000fe4000bf6d000 */
[----:B------:R-:W-:Y:S02]  /*5a10*/  LEA.HI.X R31, R28, R27, R29, 0x7, P2 ;  /* 0x0000001b1c1f7211 */ /* 0x000fe400010f3c1d */
[C---:B------:R-:W-:Y:S02]  /*5a20*/  IADD3 R28, P2, R30.reuse, UR6, RZ ;  /* 0x000000061e1c7c10 */ /* 0x040fe4000ff5e0ff */
[----:B------:R-:W-:-:S02]  /*5a30*/  IADD3 R30, P5, P6, R30, UR6, R35 ;  /* 0x000000061e1e7c10 */ /* 0x000fc4000febe023 */
[----:B------:R-:W-:Y:S02]  /*5a40*/  IADD3.X R29, R31, UR7, RZ, P2, !PT ;  /* 0x000000071f1d7c10 */ /* 0x000fe400097fe4ff */
[--C-:B------:R-:W-:Y:S02]  /*5a50*/  IADD3.X R27, R27, UR7, R34.reuse, P1, P0 ;  /* 0x000000071b1b7c10 */ /* 0x100fe40008fe0422 */
[----:B------:R-:W-:Y:S01]  /*5a60*/  IADD3.X R31, R31, UR7, R34, P5, P6 ;  /* 0x000000071f1f7c10 */ /* 0x000fe2000afec422 */
[----:B------:R-:W-:Y:S06]  /*5a70*/  @!P3 BRA `(.L_x_38) ;  /* 0x0000006c0014b947 */ /* 0x000fec0003800000 */
[----:B------:R-:W-:Y:S01]  /*5a80*/  ULDC.64 UR16, c[0x0][0x5b8] ;  /* 0x00016e0000107ab9 */ /* 0x000fe20000000a00 */
[----:B------:R-:W-:Y:S01]  /*5a90*/  ISETP.GE.AND P0, PT, R42, 0x1, PT ;  /* 0x000000012a00780c */ /* 0x000fe20003f06270 */
[----:B------:R-:W-:Y:S02]  /*5aa0*/  UIMAD UR6, UR11, UR16, URZ ;  /* 0x000000100b0672a4 */ /* 0x000fe4000f8e023f */
[----:B------:R-:W-:Y:S01]  /*5ab0*/  IMAD.U32 R35, RZ, RZ, UR16 ;  /* 0x00000010ff237e24 */ /* 0x000fe2000f8e00ff */
[----:B------:R-:W-:Y:S01]  /*5ac0*/  BSSY B1, `(.L_x_39) ;  /* 0x0000010000017945 */ /* 0x000fe20003800000 */
[----:B------:R-:W-:Y:S01]  /*5ad0*/  ISETP.LT.OR P3, PT, R41, 0x1, !P0 ;  /* 0x000000012900780c */ /* 0x000fe20004761670 */
[----:B------:R-:W-:Y:S02]  /*5ae0*/  UIMAD UR6, UR12, UR17, UR6 ;  /* 0x000000110c0672a4 */ /* 0x000fe4000f8e0206 */
[----:B------:R-:W-:Y:S01]  /*5af0*/  IMAD.WIDE.U32 R32, R35, UR12, R32 ;  /* 0x0000000c23207c25 */ /* 0x000fe2000f8e0020 */
[----:B------:R-:W-:-:S03]  /*5b00*/  ULDC.64 UR10, c[0x0][0x5a8] ;  /* 0x00016a00000a7ab9 */ /* 0x000fc60000000a00 */
[----:B------:R-:W-:Y:S02]  /*5b10*/  IMAD.MOV.U32 R36, RZ, RZ, R32 ;  /* 0x000000ffff247224 */ /* 0x000fe400078e0020 */
[----:B------:R-:W-:Y:S01]  /*5b20*/  VIADD R37, R33, UR6 ;  /* 0x0000000621257c36 */ /* 0x000fe20008000000 */
[----:B------:R-:W-:Y:S02]  /*5b30*/  ULDC.64 UR6, c[0x0][0x5b0] ;  /* 0x00016c0000067ab9 */ /* 0x000fe40000000a00 */
[----:B------:R-:W-:Y:S02]  /*5b40*/  IMAD R34, R39, UR6, RZ ;  /* 0x0000000627227c24 */ /* 0x000fe4000f8e02ff */
[----:B------:R-:W-:-:S04]  /*5b50*/  IMAD.WIDE.U32 R32, R43, UR6, R36 ;  /* 0x000000062b207c25 */ /* 0x000fc8000f8e0024 */
[--C-:B------:R-:W-:Y:S01]  /*5b60*/  IMAD R35, R43, UR7, R34.reuse ;  /* 0x000000072b237c24 */ /* 0x100fe2000f8e0222 */
[----:B------:R-:W-:Y:S02]  /*5b70*/  IADD3 R32, P1, R32, UR10, RZ ;  /* 0x0000000a20207c10 */ /* 0x000fe4000ff3e0ff */
[----:B------:R-:W-:Y:S02]  /*5b80*/  PRMT R34, RZ, 0x7610, R34 ;  /* 0x00007610ff227816 */ /* 0x000fe40000000022 */
[----:B------:R-:W-:Y:S01]  /*5b90*/  IADD3.X R33, R33, UR11, R35, P1, !PT ;  /* 0x0000000b21217c10 */ /* 0x000fe20008ffe423 */
[----:B------:R-:W-:Y:S08]  /*5ba0*/  @P3 BRA `(.L_x_40) ;  /* 0x0000000000043947 */ /* 0x000ff00003800000 */
[----:B------:R0:W5:Y:S02]  /*5bb0*/  LDG.E.U8 R34, desc[UR14][R32.64] ;  /* 0x0000000e20227981 */ /* 0x000164000c1e1100 */
.L_x_40:
[----:B------:R-:W-:Y:S05]  /*5bc0*/  BSYNC B1 ;  /* 0x0000000000017941 */ /* 0x000fea0003800000 */
.L_x_39:
[----:B-----5:R-:W-:Y:S01]  /*5bd0*/  LOP3.LUT R34, R34, 0xff, RZ, 0xc0, !PT ;  /* 0x000000ff22227812 */ /* 0x020fe200078ec0ff */
[----:B------:R-:W-:Y:S01]  /*5be0*/  BSSY B1, `(.L_x_41) ;  /* 0x000000b000017945 */ /* 0x000fe20003800000 */
[----:B------:R-:W-:Y:S02]  /*5bf0*/  ISETP.LT.OR P2, PT, R41, 0x2, !P0 ;  /* 0x000000022900780c */ /* 0x000fe40004741670 */
[----:B------:R-:W-:-:S05]  /*5c00*/  F2FP.F16.E4M3.UNPACK_B R34, R34 ;  /* 0x00000022ff22723e */ /* 0x000fca00020006ff */
[----:B------:R-:W-:-:S05]  /*5c10*/  HADD2.F32 R34, -RZ, R34.H0_H0 ;  /* 0x20000022ff227230 */ /* 0x000fca0000004100 */
[----:B------:R-:W-:Y:S01]  /*5c20*/  FMUL R35, R34, UR21 ;  /* 0x0000001522237c20 */ /* 0x000fe20008400000 */
[----:B------:R-:W-:-:S03]  /*5c30*/  PRMT R34, RZ, 0x7610, R34 ;  /* 0x00007610ff227816 */ /* 0x000fc60000000022 */
[----:B------:R-:W-:-:S05]  /*5c40*/  FFMA R35, R228, UR20, R35 ;  /* 0x00000014e4237c23 */ /* 0x000fca0008000023 */
[----:B------:R-:W-:-:S05]  /*5c50*/  F2FP.SATFINITE.E4M3.F32.PACK_AB_MERGE_C R35, RZ, R35, RZ ;  /* 0x00000023ff23723e */ /* 0x000fca00048070ff */
[----:B------:R1:W-:Y:S01]  /*5c60*/  @!P3 STG.E.U8 desc[UR14][R24.64], R35 ;  /* 0x000000231800b986 */ /* 0x0003e2000c10110e */
[----:B------:R-:W-:Y:S05]  /*5c70*/  @P2 BRA `(.L_x_42) ;  /* 0x0000000000042947 */ /* 0x000fea0003800000 */
[----:B------:R2:W5:Y:S02]  /*5c80*/  LDG.E.U8 R34, desc[UR14][R32.64+0x1] ;  /* 0x0000010e20227981 */ /* 0x000564000c1e1100 */
.L_x_42:
[----:B------:R-:W-:Y:S05]  /*5c90*/  BSYNC B1 ;  /* 0x0000000000017941 */ /* 0x000fea0003800000 */
.L_x_41:
[----:B-----5:R-:W-:Y:S01]  /*5ca0*/  LOP3.LUT R34, R34, 0xff, RZ, 0xc0, !PT ;  /* 0x000000ff22227812 */ /* 0x020fe200078ec0ff */
[----:B------:R-:W-:Y:S01]  /*5cb0*/  BSSY B1, `(.L_x_43) ;  /* 0x0000013000017945 */ /* 0x000fe20003800000 */
[----:B------:R-:W-:Y:S02]  /*5cc0*/  IADD3 R45, P1, R43, 0x8, RZ ;  /* 0x000000082b2d7810 */ /* 0x000fe40007f3e0ff */
[----:B------:R-:W-:-:S03]  /*5cd0*/  F2FP.F16.E4M3.UNPACK_B R34, R34 ;  /* 0x00000022ff22723e */ /* 0x000fc600020006ff */
[----:B-1----:R-:W-:Y:S01]  /*5ce0*/  IMAD.X R35, RZ, RZ, R39, P1 ;  /* 0x000000ffff237224 */ /* 0x002fe200008e0627 */
[----:B------:R-:W-:Y:S01]  /*5cf0*/  ISETP.GE.AND P1, PT, R42, 0x9, PT ;  /* 0x000000092a00780c */ /* 0x000fe20003f26270 */
[----:B------:R-:W-:Y:S02]  /*5d00*/  HADD2.F32 R34, -RZ, R34.H0_H0 ;  /* 0x20000022ff227230 */ /* 0x000fe40000004100 */
[----:B------:R-:W-:Y:S01]  /*5d10*/  IMAD R46, R35, UR6, RZ ;  /* 0x00000006232e7c24 */ /* 0x000fe2000f8e02ff */
[----:B------:R-:W-:Y:S02]  /*5d20*/  ISETP.LT.OR P5, PT, R41, 0x1, !P1 ;  /* 0x000000012900780c */ /* 0x000fe40004fa1670 */
[----:B------:R-:W-:Y:S01]  /*5d30*/  FMUL R44, R34, UR21 ;  /* 0x00000015222c7c20 */ /* 0x000fe20008400000 */
[----:B------:R-:W-:-:S04]  /*5d40*/  IMAD.WIDE.U32 R34, R45, UR6, R36 ;  /* 0x000000062d227c25 */ /* 0x000fc8000f8e0024 */
[----:B------:R-:W-:Y:S01]  /*5d50*/  FFMA R44, R227, UR20, R44 ;  /* 0x00000014e32c7c23 */ /* 0x000fe2000800002c */
[----:B------:R-:W-:Y:S01]  /*5d60*/  IMAD R45, R45, UR7, R46 ;  /* 0x000000072d2d7c24 */ /* 0x000fe2000f8e022e */
[----:B------:R-:W-:-:S03]  /*5d70*/  IADD3 R34, P3, R34, UR10, RZ ;  /* 0x0000000a22227c10 */ /* 0x000fc6000ff7e0ff */
[----:B------:R-:W-:Y:S02]  /*5d80*/  F2FP.SATFINITE.E4M3.F32.PACK_AB_MERGE_C R47, RZ, R44, RZ ;  /* 0x0000002cff2f723e */ /* 0x000fe400048070ff */
[----:B------:R-:W-:Y:S02]  /*5d90*/  IADD3.X R35, R35, UR11, R45, P3, !PT ;  /* 0x0000000b23237c10 */ /* 0x000fe40009ffe42d */
[----:B------:R-:W-:Y:S01]  /*5da0*/  PRMT R44, RZ, 0x7610, R44 ;  /* 0x00007610ff2c7816 */ /* 0x000fe2000000002c */
[----:B------:R1:W-:Y:S01]  /*5db0*/  @!P2 STG.E.U8 desc[UR14][R24.64+0x1], R47 ;  /* 0x0000012f1800a986 */ /* 0x0003e2000c10110e */
[----:B------:R-:W-:Y:S05]  /*5dc0*/  @P5 BRA `(.L_x_44) ;  /* 0x0000000000045947 */ /* 0x000fea0003800000 */
[----:B------:R3:W5:Y:S02]  /*5dd0*/  LDG.E.U8 R44, desc[UR14][R34.64] ;  /* 0x0000000e222c7981 */ /* 0x000764000c1e1100 */
.L_x_44:
[----:B------:R-:W-:Y:S05]  /*5de0*/  BSYNC B1 ;  /* 0x0000000000017941 */ /* 0x000fea0003800000 */
.L_x_43:
        /* <DEDUP_REMOVED lines=12> */
.L_x_46:
[----:B------:R-:W-:Y:S05]  /*5eb0*/  BSYNC B1 ;  /* 0x0000000000017941 */ /* 0x000fea0003800000 */
.L_x_45:
[----:B-----5:R-:W-:Y:S01]  /*5ec0*/  LOP3.LUT R44, R44, 0xff, RZ, 0xc0, !PT ;  /* 0x000000ff2c2c7812 */ /* 0x020fe200078ec0ff */
[----:B------:R-:W-:Y:S01]  /*5ed0*/  BSSY B1, `(.L_x_47) ;  /* 0x000000b000017945 */ /* 0x000fe20003800000 */
[----:B------:R-:W-:Y:S02]  /*5ee0*/  ISETP.LT.OR P3, PT, R41, 0x9, !P0 ;  /* 0x000000092900780c */ /* 0x000fe40004761670 */
[----:B------:R-:W-:-:S05]  /*5ef0*/  F2FP.F16.E4M3.UNPACK_B R44, R44 ;  /* 0x0000002cff2c723e */ /* 0x000fca00020006ff */
[----:B------:R-:W-:-:S05]  /*5f00*/  HADD2.F32 R44, -RZ, R44.H0_H0 ;  /* 0x2000002cff2c7230 */ /* 0x000fca0000004100 */
[----:B------:R-:W-:-:S04]  /*5f10*/  FMUL R44, R44, UR21 ;  /* 0x000000152c2c7c20 */ /* 0x000fc80008400000 */
[----:B------:R-:W-:-:S05]  /*5f20*/  FFMA R44, R225, UR20, R44 ;  /* 0x00000014e12c7c23 */ /* 0x000fca000800002c */
[----:B----4-:R-:W-:Y:S02]  /*5f30*/  F2FP.SATFINITE.E4M3.F32.PACK_AB_MERGE_C R45, RZ, R44, RZ ;  /* 0x0000002cff2d723e */ /* 0x010fe400048070ff */
[----:B------:R-:W-:-:S03]  /*5f40*/  PRMT R44, RZ, 0x7610, R44 ;  /* 0x00007610ff2c7816 */ /* 0x000fc6000000002c */
[----:B------:R4:W-:Y:S01]  /*5f50*/  @!P2 STG.E.U8 desc[UR14][R26.64+0x1], R45 ;  /* 0x0000012d1a00a986 */ /* 0x0009e2000c10110e */
[----:B------:R-:W-:Y:S05]  /*5f60*/  @P3 BRA `(.L_x_48) ;  /* 0x0000000000043947 */ /* 0x000fea0003800000 */
[----:B------:R0:W5:Y:S02]  /*5f70*/  LDG.E.U8 R44, desc[UR14][R32.64+0x8] ;  /* 0x0000080e202c7981 */ /* 0x000164000c1e1100 */
.L_x_48:
[----:B------:R-:W-:Y:S05]  /*5f80*/  BSYNC B1 ;  /* 0x0000000000017941 */ /* 0x000fea0003800000 */
.L_x_47:
[----:B-----5:R-:W-:Y:S01]  /*5f90*/  LOP3.LUT R44, R44, 0xff, RZ, 0xc0, !PT ;  /* 0x000000ff2c2c7812 */ /* 0x020fe200078ec0ff */
[----:B------:R-:W-:Y:S01]  /*5fa0*/  BSSY B1, `(.L_x_49) ;  /* 0x000000b000017945 */ /* 0x000fe20003800000 */
[----:B------:R-:W-:Y:S02]  /*5fb0*/  ISETP.LT.OR P2, PT, R41, 0xa, !P0 ;  /* 0x0000000a2900780c */ /* 0x000fe40004741670 */
[----:B------:R-:W-:-:S05]  /*5fc0*/  F2FP.F16.E4M3.UNPACK_B R44, R44 ;  /* 0x0000002cff2c723e */ /* 0x000fca00020006ff */
[----:B------:R-:W-:-:S05]  /*5fd0*/  HADD2.F32 R44, -RZ, R44.H0_H0 ;  /* 0x2000002cff2c7230 */ /* 0x000fca0000004100 */
[----:B----4-:R-:W-:Y:S01]  /*5fe0*/  FMUL R45, R44, UR21 ;  /* 0x000000152c2d7c20 */ /* 0x010fe20008400000 */
[----:B------:R-:W-:-:S03]  /*5ff0*/  PRMT R44, RZ, 0x7610, R44 ;  /* 0x00007610ff2c7816 */ /* 0x000fc6000000002c */
[----:B------:R-:W-:-:S05]  /*6000*/  FFMA R45, R224, UR20, R45 ;  /* 0x00000014e02d7c23 */ /* 0x000fca000800002d */
[----:B------:R-:W-:-:S05]  /*6010*/  F2FP.SATFINITE.E4M3.F32.PACK_AB_MERGE_C R45, RZ, R45, RZ ;  /* 0x0000002dff2d723e */ /* 0x000fca00048070ff */
[----:B------:R4:W-:Y:S01]  /*6020*/  @!P3 STG.E.U8 desc[UR14][R24.64+0x8], R45 ;  /* 0x0000082d1800b986 */ /* 0x0009e2000c10110e */
[----:B------:R-:W-:Y:S05]  /*6030*/  @P2 BRA `(.L_x_50) ;  /* 0x0000000000042947 */ /* 0x000fea0003800000 */
[----:B------:R0:W5:Y:S02]  /*6040*/  LDG.E.U8 R44, desc[UR14][R32.64+0x9] ;  /* 0x0000090e202c7981 */ /* 0x000164000c1e1100 */
.L_x_50:
[----:B------:R-:W-:Y:S05]  /*6050*/  BSYNC B1 ;  /* 0x0000000000017941 */ /* 0x000fea0003800000 */
.L_x_49:
        /* <DEDUP_REMOVED lines=12> */
.L_x_52:
[----:B------:R-:W-:Y:S05]  /*6120*/  BSYNC B1 ;  /* 0x0000000000017941 */ /* 0x000fea0003800000 */
.L_x_51:
        /* <DEDUP_REMOVED lines=12> */
.L_x_54:
[----:B------:R-:W-:Y:S05]  /*61f0*/  BSYNC B1 ;  /* 0x0000000000017941 */ /* 0x000fea0003800000 */
.L_x_53:
        /* <DEDUP_REMOVED lines=12> */
.L_x_56:
[----:B------:R-:W-:Y:S05]  /*62c0*/  BSYNC B1 ;  /* 0x0000000000017941 */ /* 0x000fea0003800000 */
.L_x_55:
        /* <DEDUP_REMOVED lines=12> */
.L_x_58:
[----:B------:R-:W-:Y:S05]  /*6390*/  BSYNC B1 ;  /* 0x0000000000017941 */ /* 0x000fea0003800000 */
.L_x_57:
        /* <DEDUP_REMOVED lines=12> */
.L_x_60:
[----:B------:R-:W-:Y:S05]  /*6460*/  BSYNC B1 ;  /* 0x0000000000017941 */ /* 0x000fea0003800000 */
.L_x_59:
        /* <DEDUP_REMOVED lines=12> */
.L_x_62:
[----:B------:R-:W-:Y:S05]  /*6530*/  BSYNC B1 ;  /* 0x0000000000017941 */ /* 0x000fea0003800000 */
.L_x_61:
        /* <DEDUP_REMOVED lines=12> */
.L_x_64:
[----:B------:R-:W-:Y:S05]  /*6600*/  BSYNC B1 ;  /* 0x0000000000017941 */ /* 0x000fea0003800000 */
.L_x_63:
        /* <DEDUP_REMOVED lines=12> */
.L_x_66:
[----:B------:R-:W-:Y:S05]  /*66d0*/  BSYNC B1 ;  /* 0x0000000000017941 */ /* 0x000fea0003800000 */
.L_x_65:
        /* <DEDUP_REMOVED lines=12> */
.L_x_68:
[----:B------:R-:W-:Y:S05]  /*67a0*/  BSYNC B1 ;  /* 0x0000000000017941 */ /* 0x000fea0003800000 */
.L_x_67:
        /* <DEDUP_REMOVED lines=12> */
.L_x_70:
[----:B------:R-:W-:Y:S05]  /*6870*/  BSYNC B1 ;  /* 0x0000000000017941 */ /* 0x000fea0003800000 */
.L_x_69:
        /* <DEDUP_REMOVED lines=12> */
.L_x_72:
[----:B------:R-:W-:Y:S05]  /*6940*/  BSYNC B1 ;  /* 0x0000000000017941 */ /* 0x000fea0003800000 */
.L_x_71:
        /* <DEDUP_REMOVED lines=12> */
.L_x_74:
[----:B------:R-:W-:Y:S05]  /*6a10*/  BSYNC B1 ;  /* 0x0000000000017941 */ /* 0x000fea0003800000 */
.L_x_73:
        /* <DEDUP_REMOVED lines=12> */
.L_x_76:
[----:B------:R-:W-:Y:S05]  /*6ae0*/  BSYNC B1 ;  /* 0x0000000000017941 */ /* 0x000fea0003800000 */
.L_x_75:
        /* <DEDUP_REMOVED lines=12> */
.L_x_78:
[----:B------:R-:W-:Y:S05]  /*6bb0*/  BSYNC B1 ;  /* 0x0000000000017941 */ /* 0x000fea0003800000 */
.L_x_77:
        /* <DEDUP_REMOVED lines=12> */
.L_x_80:
[----:B------:R-:W-:Y:S05]  /*6c80*/  BSYNC B1 ;  /* 0x0000000000017941 */ /* 0x000fea0003800000 */
.L_x_79:
        /* <DEDUP_REMOVED lines=12> */
.L_x_82:
[----:B------:R-:W-:Y:S05]  /*6d50*/  BSYNC B1 ;  /* 0x0000000000017941 */ /* 0x000fea0003800000 */
.L_x_81:
        /* <DEDUP_REMOVED lines=12> */
.L_x_84:
[----:B------:R-:W-:Y:S05]  /*6e20*/  BSYNC B1 ;  /* 0x0000000000017941 */ /* 0x000fea0003800000 */
.L_x_83:
        /* <DEDUP_REMOVED lines=12> */
.L_x_86:
[----:B------:R-:W-:Y:S05]  /*6ef0*/  BSYNC B1 ;  /* 0x0000000000017941 */ /* 0x000fea0003800000 */
.L_x_85:
        /* <DEDUP_REMOVED lines=12> */
.L_x_88:
[----:B------:R-:W-:Y:S05]  /*6fc0*/  BSYNC B1 ;  /* 0x0000000000017941 */ /* 0x000fea0003800000 */
.L_x_87:
        /* <DEDUP_REMOVED lines=12> */
.L_x_90:
[----:B------:R-:W-:Y:S05]  /*7090*/  BSYNC B1 ;  /* 0x0000000000017941 */ /* 0x000fea0003800000 */
.L_x_89:
        /* <DEDUP_REMOVED lines=12> */
.L_x_92:
[----:B------:R-:W-:Y:S05]  /*7160*/  BSYNC B1 ;  /* 0x0000000000017941 */ /* 0x000fea0003800000 */
.L_x_91:
        /* <DEDUP_REMOVED lines=12> */
.L_x_94:
[----:B------:R-:W-:Y:S05]  /*7230*/  BSYNC B1 ;  /* 0x0000000000017941 */ /* 0x000fea0003800000 */
.L_x_93:
        /* <DEDUP_REMOVED lines=12> */
.L_x_96:
[----:B------:R-:W-:Y:S05]  /*7300*/  BSYNC B1 ;  /* 0x0000000000017941 */ /* 0x000fea0003800000 */
.L_x_95:
        /* <DEDUP_REMOVED lines=12> */
.L_x_98:
[----:B------:R-:W-:Y:S05]  /*73d0*/  BSYNC B1 ;  /* 0x0000000000017941 */ /* 0x000fea0003800000 */
.L_x_97:
        /* <DEDUP_REMOVED lines=12> */
.L_x_100:
[----:B------:R-:W-:Y:S05]  /*74a0*/  BSYNC B1 ;  /* 0x0000000000017941 */ /* 0x000fea0003800000 */
.L_x_99:
        /* <DEDUP_REMOVED lines=12> */
.L_x_102:
[----:B------:R-:W-:Y:S05]  /*7570*/  BSYNC B1 ;  /* 0x0000000000017941 */ /* 0x000fea0003800000 */
.L_x_101:
        /* <DEDUP_REMOVED lines=12> */
.L_x_104:
[----:B------:R-:W-:Y:S05]  /*7640*/  BSYNC B1 ;  /* 0x0000000000017941 */ /* 0x000fea0003800000 */
.L_x_103:
        /* <DEDUP_REMOVED lines=12> */
.L_x_106:
[----:B------:R-:W-:Y:S05]  /*7710*/  BSYNC B1 ;  /* 0x0000000000017941 */ /* 0x000fea0003800000 */
.L_x_105:
        /* <DEDUP_REMOVED lines=12> */
.L_x_108:
[----:B------:R-:W-:Y:S05]  /*77e0*/  BSYNC B1 ;  /* 0x0000000000017941 */ /* 0x000fea0003800000 */
.L_x_107:
        /* <DEDUP_REMOVED lines=12> */
.L_x_110:
[----:B------:R-:W-:Y:S05]  /*78b0*/  BSYNC B1 ;  /* 0x0000000000017941 */ /* 0x000fea0003800000 */
.L_x_109:
        /* <DEDUP_REMOVED lines=12> */
.L_x_112:
[----:B------:R-:W-:Y:S05]  /*7980*/  BSYNC B1 ;  /* 0x0000000000017941 */ /* 0x000fea0003800000 */
.L_x_111:
        /* <DEDUP_REMOVED lines=12> */
.L_x_114:
[----:B------:R-:W-:Y:S05]  /*7a50*/  BSYNC B1 ;  /* 0x0000000000017941 */ /* 0x000fea0003800000 */
.L_x_113:
        /* <DEDUP_REMOVED lines=12> */
.L_x_116:
[----:B------:R-:W-:Y:S05]  /*7b20*/  BSYNC B1 ;  /* 0x0000000000017941 */ /* 0x000fea0003800000 */
.L_x_115:
        /* <DEDUP_REMOVED lines=12> */
.L_x_118:
[----:B------:R-:W-:Y:S05]  /*7bf0*/  BSYNC B1 ;  /* 0x0000000000017941 */ /* 0x000fea0003800000 */
.L_x_117:
        /* <DEDUP_REMOVED lines=12> */
.L_x_120:
[----:B------:R-:W-:Y:S05]  /*7cc0*/  BSYNC B1 ;  /* 0x0000000000017941 */ /* 0x000fea0003800000 */
.L_x_119:
        /* <DEDUP_REMOVED lines=12> */
.L_x_122:
[----:B------:R-:W-:Y:S05]  /*7d90*/  BSYNC B1 ;  /* 0x0000000000017941 */ /* 0x000fea0003800000 */
.L_x_121:
        /* <DEDUP_REMOVED lines=12> */
.L_x_124:
[----:B------:R-:W-:Y:S05]  /*7e60*/  BSYNC B1 ;  /* 0x0000000000017941 */ /* 0x000fea0003800000 */
.L_x_123:
        /* <DEDUP_REMOVED lines=12> */
.L_x_126:
[----:B------:R-:W-:Y:S05]  /*7f30*/  BSYNC B1 ;  /* 0x0000000000017941 */ /* 0x000fea0003800000 */
.L_x_125:
        /* <DEDUP_REMOVED lines=12> */
.L_x_128:
[----:B------:R-:W-:Y:S05]  /*8000*/  BSYNC B1 ;  /* 0x0000000000017941 */ /* 0x000fea0003800000 */
.L_x_127:
        /* <DEDUP_REMOVED lines=12> */
.L_x_130:
[----:B------:R-:W-:Y:S05]  /*80d0*/  BSYNC B1 ;  /* 0x0000000000017941 */ /* 0x000fea0003800000 */
.L_x_129:
        /* <DEDUP_REMOVED lines=12> */
.L_x_132:
[----:B------:R-:W-:Y:S05]  /*81a0*/  BSYNC B1 ;  /* 0x0000000000017941 */ /* 0x000fea0003800000 */
.L_x_131:
        /* <DEDUP_REMOVED lines=12> */
.L_x_134:
[----:B------:R-:W-:Y:S05]  /*8270*/  BSYNC B1 ;  /* 0x0000000000017941 */ /* 0x000fea0003800000 */
.L_x_133:
        /* <DEDUP_REMOVED lines=12> */
.L_x_136:
[----:B------:R-:W-:Y:S05]  /*8340*/  BSYNC B1 ;  /* 0x0000000000017941 */ /* 0x000fea0003800000 */
.L_x_135:
        /* <DEDUP_REMOVED lines=12> */
.L_x_138:
[----:B------:R-:W-:Y:S05]  /*8410*/  BSYNC B1 ;  /* 0x0000000000017941 */ /* 0x000fea0003800000 */
.L_x_137:
        /* <DEDUP_REMOVED lines=12> */
.L_x_140:
[----:B------:R-:W-:Y:S05]  /*84e0*/  BSYNC B1 ;  /* 0x0000000000017941 */ /* 0x000fea0003800000 */
.L_x_139:
        /* <DEDUP_REMOVED lines=12> */
.L_x_142:
[----:B------:R-:W-:Y:S05]  /*85b0*/  BSYNC B1 ;  /* 0x0000000000017941 */ /* 0x000fea0003800000 */
.L_x_141:
        /* <DEDUP_REMOVED lines=12> */
.L_x_144:
[----:B------:R-:W-:Y:S05]  /*8680*/  BSYNC B1 ;  /* 0x0000000000017941 */ /* 0x000fea0003800000 */
.L_x_143:
        /* <DEDUP_REMOVED lines=12> */
.L_x_146:
[----:B------:R-:W-:Y:S05]  /*8750*/  BSYNC B1 ;  /* 0x0000000000017941 */ /* 0x000fea0003800000 */
.L_x_145:
        /* <DEDUP_REMOVED lines=12> */
.L_x_148:
[----:B------:R-:W-:Y:S05]  /*8820*/  BSYNC B1 ;  /* 0x0000000000017941 */ /* 0x000fea0003800000 */
.L_x_147:
        /* <DEDUP_REMOVED lines=12> */
.L_x_150:
[----:B------:R-:W-:Y:S05]  /*88f0*/  BSYNC B1 ;  /* 0x0000000000017941 */ /* 0x000fea0003800000 */
.L_x_149:
        /* <DEDUP_REMOVED lines=12> */
.L_x_152:
[----:B------:R-:W-:Y:S05]  /*89c0*/  BSYNC B1 ;  /* 0x0000000000017941 */ /* 0x000fea0003800000 */
.L_x_151:
        /* <DEDUP_REMOVED lines=12> */
.L_x_154:
[----:B------:R-:W-:Y:S05]  /*8a90*/  BSYNC B1 ;  /* 0x0000000000017941 */ /* 0x000fea0003800000 */
.L_x_153:
        /* <DEDUP_REMOVED lines=12> */
.L_x_156:
[----:B------:R-:W-:Y:S05]  /*8b60*/  BSYNC B1 ;  /* 0x0000000000017941 */ /* 0x000fea0003800000 */
.L_x_155:
        /* <DEDUP_REMOVED lines=12> */
.L_x_158:
[----:B------:R-:W-:Y:S05]  /*8c30*/  BSYNC B1 ;  /* 0x0000000000017941 */ /* 0x000fea0003800000 */
.L_x_157:
        /* <DEDUP_REMOVED lines=12> */
.L_x_160:
[----:B------:R-:W-:Y:S05]  /*8d00*/  BSYNC B1 ;  /* 0x0000000000017941 */ /* 0x000fea0003800000 */
.L_x_159:
        /* <DEDUP_REMOVED lines=12> */
.L_x_162:
[----:B------:R-:W-:Y:S05]  /*8dd0*/  BSYNC B1 ;  /* 0x0000000000017941 */ /* 0x000fea0003800000 */
.L_x_161:
[----:B-----5:R-:W-:Y:S01]  /*8de0*/  LOP3.LUT R44, R44, 0xff, RZ, 0xc0, !PT ;  /* 0x000000ff2c2c7812 */ /* 0x020fe200078ec0ff */
[----:B------:R-:W-:Y:S01]  /*8df0*/  BSSY B1, `(.L_x_163) ;  /* 0x000000b000017945 */ /* 0x000fe20003800000 */
[----:B------:R-:W-:Y:S02]  /*8e00*/  ISETP.LT.OR P2, PT, R41, 0x79, !P1 ;  /* 0x000000792900780c */ /* 0x000fe40004f41670 */
[----:B------:R-:W-:Y:S02]  /*8e10*/  F2FP.F16.E4M3.UNPACK_B R44, R44 ;  /* 0x0000002cff2c723e */ /* 0x000fe400020006ff */
[----:B0-2---:R-:W-:-:S03]  /*8e20*/  PRMT R32, RZ, 0x7610, R32 ;  /* 0x00007610ff207816 */ /* 0x005fc60000000020 */
[----:B------:R-:W-:-:S05]  /*8e30*/  HADD2.F32 R44, -RZ, R44.H0_H0 ;  /* 0x2000002cff2c7230 */ /* 0x000fca0000004100 */
[----:B------:R-:W-:-:S04]  /*8e40*/  FMUL R44, R44, UR21 ;  /* 0x000000152c2c7c20 */ /* 0x000fc80008400000 */
[----:B------:R-:W-:-:S05]  /*8e50*/  FFMA R44, R167, UR20, R44 ;  /* 0x00000014a72c7c23 */ /* 0x000fca000800002c */
[----:B------:R-:W-:-:S05]  /*8e60*/  F2FP.SATFINITE.E4M3.F32.PACK_AB_MERGE_C R33, RZ, R44, RZ ;  /* 0x0000002cff21723e */ /* 0x000fca00048070ff */
[----:B------:R0:W-:Y:S01]  /*8e70*/  @!P0 STG.E.U8 desc[UR14][R24.64+0x79], R33 ;  /* 0x0000792118008986 */ /* 0x0001e2000c10110e */
[----:B------:R-:W-:Y:S05]  /*8e80*/  @P2 BRA `(.L_x_164) ;  /* 0x0000000000042947 */ /* 0x000fea0003800000 */
[----:B------:R2:W5:Y:S02]  /*8e90*/  LDG.E.U8 R32, desc[UR14][R34.64+0x78] ;  /* 0x0000780e22207981 */ /* 0x000564000c1e1100 */
.L_x_164:
[----:B------:R-:W-:Y:S05]  /*8ea0*/  BSYNC B1 ;  /* 0x0000000000017941 */ /* 0x000fea0003800000 */
.L_x_163:
[----:B-----5:R-:W-:Y:S01]  /*8eb0*/  LOP3.LUT R32, R32, 0xff, RZ, 0xc0, !PT ;  /* 0x000000ff20207812 */ /* 0x020fe200078ec0ff */
[----:B------:R-:W-:Y:S01]  /*8ec0*/  BSSY B1, `(.L_x_165) ;  /* 0x000000b000017945 */ /* 0x000fe20003800000 */
[----:B------:R-:W-:Y:S02]  /*8ed0*/  ISETP.LT.OR P1, PT, R41, 0x7a, !P1 ;  /* 0x0000007a2900780c */ /* 0x000fe40004f21670 */
[----:B------:R-:W-:Y:S02]  /*8ee0*/  F2FP.F16.E4M3.UNPACK_B R32, R32 ;  /* 0x00000020ff20723e */ /* 0x000fe400020006ff */
[----:B01--4-:R-:W-:-:S03]  /*8ef0*/  PRMT R24, RZ, 0x7610, R24 ;  /* 0x00007610ff187816 */ /* 0x013fc60000000018 */
[----:B------:R-:W-:-:S05]  /*8f00*/  HADD2.F32 R32, -RZ, R32.H0_H0 ;  /* 0x20000020ff207230 */ /* 0x000fca0000004100 */
[----:B------:R-:W-:-:S04]  /*8f10*/  FMUL R25, R32, UR21 ;  /* 0x0000001520197c20 */ /* 0x000fc80008400000 */
[----:B------:R-:W-:-:S05]  /*8f20*/  FFMA R25, R166, UR20, R25 ;  /* 0x00000014a6197c23 */ /* 0x000fca0008000019 */
[----:B------:R-:W-:-:S05]  /*8f30*/  F2FP.SATFINITE.E4M3.F32.PACK_AB_MERGE_C R25, RZ, R25, RZ ;  /* 0x00000019ff19723e */ /* 0x000fca00048070ff */
[----:B------:R0:W-:Y:S01]  /*8f40*/  @!P2 STG.E.U8 desc[UR14][R26.64+0x78], R25 ;  /* 0x000078191a00a986 */ /* 0x0001e2000c10110e */
[----:B------:R-:W-:Y:S05]  /*8f50*/  @P1 BRA `(.L_x_166) ;  /* 0x0000000000041947 */ /* 0x000fea0003800000 */
[----:B------:R1:W5:Y:S02]  /*8f60*/  LDG.E.U8 R24, desc[UR14][R34.64+0x79] ;  /* 0x0000790e22187981 */ /* 0x000364000c1e1100 */
.L_x_166:
[----:B------:R-:W-:Y:S05]  /*8f70*/  BSYNC B1 ;  /* 0x0000000000017941 */ /* 0x000fea0003800000 */
.L_x_165:
[----:B-----5:R-:W-:Y:S01]  /*8f80*/  LOP3.LUT R24, R24, 0xff, RZ, 0xc0, !PT ;  /* 0x000000ff18187812 */ /* 0x020fe200078ec0ff */
[----:B------:R-:W-:Y:S01]  /*8f90*/  BSSY B1, `(.L_x_167) ;  /* 0x0000013000017945 */ /* 0x000fe20003800000 */
[----:B------:R-:W-:Y:S02]  /*8fa0*/  IADD3 R33, P0, R43, 0x80, RZ ;  /* 0x000000802b217810 */ /* 0x000fe40007f1e0ff */
[----:B------:R-:W-:-:S03]  /*8fb0*/  F2FP.F16.E4M3.UNPACK_B R24, R24 ;  /* 0x00000018ff18723e */ /* 0x000fc600020006ff */
[----:B0-----:R-:W-:Y:S01]  /*8fc0*/  IMAD.X R25, RZ, RZ, R39, P0 ;  /* 0x000000ffff197224 */ /* 0x001fe200000e0627 */
[----:B------:R-:W-:Y:S01]  /*8fd0*/  ISETP.GE.AND P0, PT, R42, 0x81, PT ;  /* 0x000000812a00780c */ /* 0x000fe20003f06270 */
[----:B------:R-:W-:Y:S02]  /*8fe0*/  HADD2.F32 R24, -RZ, R24.H0_H0 ;  /* 0x20000018ff187230 */ /* 0x000fe40000004100 */
[----:B-123--:R-:W-:Y:S01]  /*8ff0*/  IMAD R34, R25, UR6, RZ ;  /* 0x0000000619227c24 */ /* 0x00efe2000f8e02ff */
        /* <DEDUP_REMOVED lines=12> */
.L_x_168:
[----:B------:R-:W-:Y:S05]  /*90c0*/  BSYNC B1 ;  /* 0x0000000000017941 */ /* 0x000fea0003800000 */
.L_x_167:
[----:B-----5:R-:W-:Y:S01]  /*90d0*/  LOP3.LUT R32, R32, 0xff, RZ, 0xc0, !PT ;  /* 0x000000ff20207812 */ /* 0x020fe200078ec0ff */
[----:B------:R-:W-:Y:S01]  /*90e0*/  BSSY B1, `(.L_x_169) ;  /* 0x000000b000017945 */ /* 0x000fe20003800000 */
[----:B------:R-:W-:Y:S02]  /*90f0*/  ISETP.LT.OR P2, PT, R41, 0x2, !P0 ;  /* 0x000000022900780c */ /* 0x000fe40004741670 */
[----:B------:R-:W-:Y:S02]  /*9100*/  F2FP.F16.E4M3.UNPACK_B R32, R32 ;  /* 0x00000020ff20723e */ /* 0x000fe400020006ff */
[----:B0-----:R-:W-:-:S03]  /*9110*/  PRMT R26, RZ, 0x7610, R26 ;  /* 0x00007610ff1a7816 */ /* 0x001fc6000000001a */
[----:B------:R-:W-:-:S05]  /*9120*/  HADD2.F32 R32, -RZ, R32.H0_H0 ;  /* 0x20000020ff207230 */ /* 0x000fca0000004100 */
[----:B------:R-:W-:-:S04]  /*9130*/  FMUL R27, R32, UR21 ;  /* 0x00000015201b7c20 */ /* 0x000fc80008400000 */
[----:B------:R-:W-:-:S05]  /*9140*/  FFMA R27, R164, UR20, R27 ;  /* 0x00000014a41b7c23 */ /* 0x000fca000800001b */
[----:B------:R-:W-:-:S05]  /*9150*/  F2FP.SATFINITE.E4M3.F32.PACK_AB_MERGE_C R27, RZ, R27, RZ ;  /* 0x0000001bff1b723e */ /* 0x000fca00048070ff */
[----:B------:R0:W-:Y:S01]  /*9160*/  @!P3 STG.E.U8 desc[UR14][R28.64], R27 ;  /* 0x0000001b1c00b986 */ /* 0x0001e2000c10110e */
[----:B------:R-:W-:Y:S05]  /*9170*/  @P2 BRA `(.L_x_170) ;  /* 0x0000000000042947 */ /* 0x000fea0003800000 */
[----:B------:R2:W5:Y:S02]  /*9180*/  LDG.E.U8 R26, desc[UR14][R24.64+0x1] ;  /* 0x0000010e181a7981 */ /* 0x000564000c1e1100 */
.L_x_170:
[----:B------:R-:W-:Y:S05]  /*9190*/  BSYNC B1 ;  /* 0x0000000000017941 */ /* 0x000fea0003800000 */
.L_x_169:
[----:B-----5:R-:W-:Y:S01]  /*91a0*/  LOP3.LUT R26, R26, 0xff, RZ, 0xc0, !PT ;  /* 0x000000ff1a1a7812 */ /* 0x020fe200078ec0ff */
[----:B------:R-:W-:Y:S01]  /*91b0*/  BSSY B1, `(.L_x_171) ;  /* 0x0000013000017945 */ /* 0x000fe20003800000 */
[----:B------:R-:W-:Y:S02]  /*91c0*/  IADD3 R43, P1, R43, 0x88, RZ ;  /* 0x000000882b2b7810 */ /* 0x000fe40007f3e0ff */
[----:B------:R-:W-:Y:S02]  /*91d0*/  F2FP.F16.E4M3.UNPACK_B R26, R26 ;  /* 0x0000001aff1a723e */ /* 0x000fe400020006ff */
[----:B------:R-:W-:Y:S01]  /*91e0*/  PRMT R32, RZ, 0x7610, R32 ;  /* 0x00007610ff207816 */ /* 0x000fe20000000020 */
[----:B------:R-:W-:Y:S01]  /*91f0*/  IMAD.X R38, RZ, RZ, R39, P1 ;  /* 0x000000ffff267224 */ /* 0x000fe200008e0627 */
[----:B------:R-:W-:Y:S01]  /*9200*/  ISETP.GE.AND P1, PT, R42, 0x89, PT ;  /* 0x000000892a00780c */ /* 0x000fe20003f26270 */
[----:B------:R-:W-:Y:S02]  /*9210*/  HADD2.F32 R26, -RZ, R26.H0_H0 ;  /* 0x2000001aff1a7230 */ /* 0x000fe40000004100 */
[----:B------:R-:W-:Y:S01]  /*9220*/  IMAD R38, R38, UR6, RZ ;  /* 0x0000000626267c24 */ /* 0x000fe2000f8e02ff */
[----:B------:R-:W-:Y:S01]  /*9230*/  ISETP.LT.OR P5, PT, R41, 0x1, !P1 ;  /* 0x000000012900780c */ /* 0x000fe20004fa1670 */
[----:B------:R-:W-:-:S04]  /*9240*/  IMAD.WIDE.U32 R36, R43, UR6, R36 ;  /* 0x000000062b247c25 */ /* 0x000fc8000f8e0024 */
[----:B------:R-:W-:Y:S01]  /*9250*/  FMUL R26, R26, UR21 ;  /* 0x000000151a1a7c20 */ /* 0x000fe20008400000 */
[----:B------:R-:W-:-:S03]  /*9260*/  IMAD R43, R43, UR7, R38 ;  /* 0x000000072b2b7c24 */ /* 0x000fc6000f8e0226 */
[----:B------:R-:W-:Y:S01]  /*9270*/  FFMA R163, R163, UR20, R26 ;  /* 0x00000014a3a37c23 */ /* 0x000fe2000800001a */
[----:B------:R-:W-:-:S04]  /*9280*/  IADD3 R26, P3, R36, UR10, RZ ;  /* 0x0000000a241a7c10 */ /* 0x000fc8000ff7e0ff */
[----:B------:R-:W-:Y:S02]  /*9290*/  F2FP.SATFINITE.E4M3.F32.PACK_AB_MERGE_C R163, RZ, R163, RZ ;  /* 0x000000a3ffa3723e */ /* 0x000fe400048070ff */
[----:B0-----:R-:W-:-:S03]  /*92a0*/  IADD3.X R27, R37, UR11, R43, P3, !PT ;  /* 0x0000000b251b7c10 */ /* 0x001fc60009ffe42b */
[----:B------:R0:W-:Y:S01]  /*92b0*/  @!P2 STG.E.U8 desc[UR14][R28.64+0x1], R163 ;  /* 0x000001a31c00a986 */ /* 0x0001e2000c10110e */
[----:B------:R-:W-:Y:S05]  /*92c0*/  @P5 BRA `(.L_x_172) ;  /* 0x0000000000045947 */ /* 0x000fea0003800000 */
[----:B------:R3:W5:Y:S02]  /*92d0*/  LDG.E.U8 R32, desc[UR14][R26.64] ;  /* 0x0000000e1a207981 */ /* 0x000764000c1e1100 */
.L_x_172:
[----:B------:R-:W-:Y:S05]  /*92e0*/  BSYNC B1 ;  /* 0x0000000000017941 */ /* 0x000fea0003800000 */
.L_x_171:
        /* <DEDUP_REMOVED lines=12> */
.L_x_174:
[----:B------:R-:W-:Y:S05]  /*93b0*/  BSYNC B1 ;  /* 0x0000000000017941 */ /* 0x000fea0003800000 */
.L_x_173:
        /* <DEDUP_REMOVED lines=12> */
.L_x_176:
[----:B------:R-:W-:Y:S05]  /*9480*/  BSYNC B1 ;  /* 0x0000000000017941 */ /* 0x000fea0003800000 */
.L_x_175:
        /* <DEDUP_REMOVED lines=12> */
.L_x_178:
[----:B------:R-:W-:Y:S05]  /*9550*/  BSYNC B1 ;  /* 0x0000000000017941 */ /* 0x000fea0003800000 */
.L_x_177:
        /* <DEDUP_REMOVED lines=12> */
.L_x_180:
[----:B------:R-:W-:Y:S05]  /*9620*/  BSYNC B1 ;  /* 0x0000000000017941 */ /* 0x000fea0003800000 */
.L_x_179:
        /* <DEDUP_REMOVED lines=12> */
.L_x_182:
[----:B------:R-:W-:Y:S05]  /*96f0*/  BSYNC B1 ;  /* 0x0000000000017941 */ /* 0x000fea0003800000 */
.L_x_181:
        /* <DEDUP_REMOVED lines=12> */
.L_x_184:
[----:B------:R-:W-:Y:S05]  /*97c0*/  BSYNC B1 ;  /* 0x0000000000017941 */ /* 0x000fea0003800000 */
.L_x_183:
        /* <DEDUP_REMOVED lines=12> */
.L_x_186:
[----:B------:R-:W-:Y:S05]  /*9890*/  BSYNC B1 ;  /* 0x0000000000017941 */ /* 0x000fea0003800000 */
.L_x_185:
        /* <DEDUP_REMOVED lines=12> */
.L_x_188:
[----:B------:R-:W-:Y:S05]  /*9960*/  BSYNC B1 ;  /* 0x0000000000017941 */ /* 0x000fea0003800000 */
.L_x_187:
        /* <DEDUP_REMOVED lines=12> */
.L_x_190:
[----:B------:R-:W-:Y:S05]  /*9a30*/  BSYNC B1 ;  /* 0x0000000000017941 */ /* 0x000fea0003800000 */
.L_x_189:
        /* <DEDUP_REMOVED lines=12> */
.L_x_192:
[----:B------:R-:W-:Y:S05]  /*9b00*/  BSYNC B1 ;  /* 0x0000000000017941 */ /* 0x000fea0003800000 */
.L_x_191:
        /* <DEDUP_REMOVED lines=12> */
.L_x_194:
[----:B------:R-:W-:Y:S05]  /*9bd0*/  BSYNC B1 ;  /* 0x0000000000017941 */ /* 0x000fea0003800000 */
.L_x_193:
[----:B-----5:R-:W-:Y:S01]  /*9be0*/  LOP3.LUT R32, R32, 0xff, RZ, 0xc0, !PT ;  /* 0x000000ff20207812 */ /* 0x020fe200078ec0ff */
[----:B------:R-:W-:Y:S01]  /*9bf0*/  BSSY B1, `(.L_x_195) ;  /* 0x000000b000017945 */ /* 0x000fe20003800000 */
[----:B------:R-:W-:Y:S02]  /*9c00*/  ISETP.LT.OR P3, PT, R41, 0x19, !P1 ;  /* 0x000000192900780c */ /* 0x000fe40004f61670 */
[----:B------:R-:W-:-:S05]  /*9c10*/  F2FP.F16.E4M3.UNPACK_B R32, R32 ;  /* 0x00000020ff20723e */ /* 0x000fca00020006ff */
[----:B------:R-:W-:-:S05]  /*9c20*/  HADD2.F32 R32, -RZ, R32.H0_H0 ;  /* 0x20000020ff207230 */ /* 0x000fca0000004100 */
[----:B------:R-:W-:-:S04]  /*9c30*/  FMUL R32, R32, UR21 ;  /* 0x0000001520207c20 */ /* 0x000fc80008400000 */
[----:B------:R-:W-:Y:S01]  /*9c40*/  FFMA R32, R23, UR20, R32 ;  /* 0x0000001417207c23 */ /* 0x000fe20008000020 */
[----:B------:R-:W-:-:S04]  /*9c50*/  PRMT R23, RZ, 0x7610, R23 ;  /* 0x00007610ff177816 */ /* 0x000fc80000000017 */
[----:B----4-:R-:W-:-:S05]  /*9c60*/  F2FP.SATFINITE.E4M3.F32.PACK_AB_MERGE_C R33, RZ, R32, RZ ;  /* 0x00000020ff21723e */ /* 0x010fca00048070ff */
[----:B------:R4:W-:Y:S01]  /*9c70*/  @!P2 STG.E.U8 desc[UR14][R28.64+0x19], R33 ;  /* 0x000019211c00a986 */ /* 0x0009e2000c10110e */
[----:B------:R-:W-:Y:S05]  /*9c80*/  @P3 BRA `(.L_x_196) ;  /* 0x0000000000043947 */ /* 0x000fea0003800000 */
[----:B------:R0:W5:Y:S02]  /*9c90*/  LDG.E.U8 R23, desc[UR14][R26.64+0x18] ;  /* 0x0000180e1a177981 */ /* 0x000164000c1e1100 */
.L_x_196:
[----:B------:R-:W-:Y:S05]  /*9ca0*/  BSYNC B1 ;  /* 0x0000000000017941 */ /* 0x000fea0003800000 */
.L_x_195:
        /* <DEDUP_REMOVED lines=8> */
[----:B------:R-:W-:-:S05]  /*9d30*/  F2FP.SATFINITE.E4M3.F32.PACK_AB_MERGE_C R23, RZ, R23, RZ ;  /* 0x00000017ff17723e */ /* 0x000fca00048070ff */
[----:B------:R0:W-:Y:S01]  /*9d40*/  @!P3 STG.E.U8 desc[UR14][R30.64+0x18], R23 ;  /* 0x000018171e00b986 */ /* 0x0001e2000c10110e */
[----:B------:R-:W-:Y:S05]  /*9d50*/  @P2 BRA `(.L_x_198) ;  /* 0x0000000000042947 */ /* 0x000fea0003800000 */
[----:B------:R0:W5:Y:S02]  /*9d60*/  LDG.E.U8 R22, desc[UR14][R26.64+0x19] ;  /* 0x0000190e1a167981 */ /* 0x000164000c1e1100 */
.L_x_198:
[----:B------:R-:W-:Y:S05]  /*9d70*/  BSYNC B1 ;  /* 0x0000000000017941 */ /* 0x000fea0003800000 */
.L_x_197:
        /* <DEDUP_REMOVED lines=8> */
[----:B0-----:R-:W-:-:S05]  /*9e00*/  F2FP.SATFINITE.E4M3.F32.PACK_AB_MERGE_C R23, RZ, R22, RZ ;  /* 0x00000016ff17723e */ /* 0x001fca00048070ff */
[----:B------:R0:W-:Y:S01]  /*9e10*/  @!P2 STG.E.U8 desc[UR14][R30.64+0x19], R23 ;  /* 0x000019171e00a986 */ /* 0x0001e2000c10110e */
[----:B------:R-:W-:Y:S05]  /*9e20*/  @P3 BRA `(.L_x_200) ;  /* 0x0000000000043947 */ /* 0x000fea0003800000 */
[----:B------:R0:W5:Y:S02]  /*9e30*/  LDG.E.U8 R21, desc[UR14][R24.64+0x20] ;  /* 0x0000200e18157981 */ /* 0x000164000c1e1100 */
.L_x_200:
[----:B------:R-:W-:Y:S05]  /*9e40*/  BSYNC B1 ;  /* 0x0000000000017941 */ /* 0x000fea0003800000 */
.L_x_199:
        /* <DEDUP_REMOVED lines=12> */
.L_x_202:
[----:B------:R-:W-:Y:S05]  /*9f10*/  BSYNC B1 ;  /* 0x0000000000017941 */ /* 0x000fea0003800000 */
.L_x_201:
        /* <DEDUP_REMOVED lines=12> */
.L_x_204:
[----:B------:R-:W-:Y:S05]  /*9fe0*/  BSYNC B1 ;  /* 0x0000000000017941 */ /* 0x000fea0003800000 */
.L_x_203:
        /* <DEDUP_REMOVED lines=12> */
.L_x_206:
[----:B------:R-:W-:Y:S05]  /*a0b0*/  BSYNC B1 ;  /* 0x0000000000017941 */ /* 0x000fea0003800000 */
.L_x_205:
        /* <DEDUP_REMOVED lines=12> */
.L_x_208:
[----:B------:R-:W-:Y:S05]  /*a180*/  BSYNC B1 ;  /* 0x0000000000017941 */ /* 0x000fea0003800000 */
.L_x_207:
        /* <DEDUP_REMOVED lines=12> */
.L_x_210:
[----:B------:R-:W-:Y:S05]  /*a250*/  BSYNC B1 ;  /* 0x0000000000017941 */ /* 0x000fea0003800000 */
.L_x_209:
        /* <DEDUP_REMOVED lines=12> */
.L_x_212:
[----:B------:R-:W-:Y:S05]  /*a320*/  BSYNC B1 ;  /* 0x0000000000017941 */ /* 0x000fea0003800000 */
.L_x_211:
        /* <DEDUP_REMOVED lines=12> */
.L_x_214:
[----:B------:R-:W-:Y:S05]  /*a3f0*/  BSYNC B1 ;  /* 0x0000000000017941 */ /* 0x000fea0003800000 */
.L_x_213:
        /* <DEDUP_REMOVED lines=12> */
.L_x_216:
[----:B------:R-:W-:Y:S05]  /*a4c0*/  BSYNC B1 ;  /* 0x0000000000017941 */ /* 0x000fea0003800000 */
.L_x_215:
        /* <DEDUP_REMOVED lines=12> */
.L_x_218:
[----:B------:R-:W-:Y:S05]  /*a590*/  BSYNC B1 ;  /* 0x0000000000017941 */ /* 0x000fea0003800000 */
.L_x_217:
        /* <DEDUP_REMOVED lines=12> */
.L_x_220:
[----:B------:R-:W-:Y:S05]  /*a660*/  BSYNC B1 ;  /* 0x0000000000017941 */ /* 0x000fea0003800000 */
.L_x_219:
        /* <DEDUP_REMOVED lines=12> */
.L_x_222:
[----:B------:R-:W-:Y:S05]  /*a730*/  BSYNC B1 ;  /* 0x0000000000017941 */ /* 0x000fea0003800000 */
.L_x_221:
        /* <DEDUP_REMOVED lines=12> */
.L_x_224:
[----:B------:R-:W-:Y:S05]  /*a800*/  BSYNC B1 ;  /* 0x0000000000017941 */ /* 0x000fea0003800000 */
.L_x_223:
        /* <DEDUP_REMOVED lines=12> */
.L_x_226:
[----:B------:R-:W-:Y:S05]  /*a8d0*/  BSYNC B1 ;  /* 0x0000000000017941 */ /* 0x000fea0003800000 */
.L_x_225:
        /* <DEDUP_REMOVED lines=12> */
.L_x_228:
[----:B------:R-:W-:Y:S05]  /*a9a0*/  BSYNC B1 ;  /* 0x0000000000017941 */ /* 0x000fea0003800000 */
.L_x_227:
        /* <DEDUP_REMOVED lines=12> */
.L_x_230:
[----:B------:R-:W-:Y:S05]  /*aa70*/  BSYNC B1 ;  /* 0x0000000000017941 */ /* 0x000fea0003800000 */
.L_x_229:
        /* <DEDUP_REMOVED lines=12> */
.L_x_232:
[----:B------:R-:W-:Y:S05]  /*ab40*/  BSYNC B1 ;  /* 0x0000000000017941 */ /* 0x000fea0003800000 */
.L_x_231:
        /* <DEDUP_REMOVED lines=12> */
.L_x_234:
[----:B------:R-:W-:Y:S05]  /*ac10*/  BSYNC B1 ;  /* 0x0000000000017941 */ /* 0x000fea0003800000 */
.L_x_233:
        /* <DEDUP_REMOVED lines=12> */
.L_x_236:
[----:B------:R-:W-:Y:S05]  /*ace0*/  BSYNC B1 ;  /* 0x0000000000017941 */ /* 0x000fea0003800000 */
.L_x_235:
        /* <DEDUP_REMOVED lines=12> */
.L_x_238:
[----:B------:R-:W-:Y:S05]  /*adb0*/  BSYNC B1 ;  /* 0x0000000000017941 */ /* 0x000fea0003800000 */
.L_x_237:
[----:B-----5:R-:W-:Y:S01]  /*adc0*/  LOP3.LUT R2, R2, 0xff, RZ, 0xc0, !PT ;  /* 0x000000ff02027812 */ /* 0x020fe200078ec0ff */
[----:B------:R-:W-:Y:S01]  /*add0*/  BSSY B1, `(.L_x_239) ;  /* 0x000000b000017945 */ /* 0x000fe20003800000 */
[----:B------:R-:W-:Y:S02]  /*ade0*/  ISETP.LT.OR P3, PT, R41, 0x49, !P0 ;  /* 0x000000492900780c */ /* 0x000fe40004761670 */
[----:B------:R-:W-:-:S05]  /*adf0*/  F2FP.F16.E4M3.UNPACK_B R2, R2 ;  /* 0x00000002ff02723e */ /* 0x000fca00020006ff */
[----:B------:R-:W-:-:S05]  /*ae00*/  HADD2.F32 R2, -RZ, R2.H0_H0 ;  /* 0x20000002ff027230 */ /* 0x000fca0000004100 */
[----:B0-----:R-:W-:-:S04]  /*ae10*/  FMUL R3, R2, UR21 ;  /* 0x0000001502037c20 */ /* 0x001fc80008400000 */
[----:B------:R-:W-:Y:S01]  /*ae20*/  FFMA R3, R0, UR20, R3 ;  /* 0x0000001400037c23 */ /* 0x000fe20008000003 */
[----:B------:R-:W-:-:S04]  /*ae30*/  PRMT R0, RZ, 0x7610, R0 ;  /* 0x00007610ff007816 */ /* 0x000fc80000000000 */
[----:B------:R-:W-:-:S05]  /*ae40*/  F2FP.SATFINITE.E4M3.F32.PACK_AB_MERGE_C R3, RZ, R3, RZ ;  /* 0x00000003ff03723e */ /* 0x000fca00048070ff */
[----:B------:R0:W-:Y:S01]  /*ae50*/  @!P2 STG.E.U8 desc[UR14][R30.64+0x41], R3 ;  /* 0x000041031e00a986 */ /* 0x0001e2000c10110e */
[----:B------:R-:W-:Y:S05]  /*ae60*/  @P3 BRA `(.L_x_240) ;  /* 0x0000000000043947 */ /* 0x000fea0003800000 */
[----:B------:R0:W5:Y:S02]  /*ae70*/  LDG.E.U8 R0, desc[UR14][R24.64+0x48] ;  /* 0x0000480e18007981 */ /* 0x000164000c1e1100 */
.L_x_240:
[----:B------:R-:W-:Y:S05]  /*ae80*/  BSYNC B1 ;  /* 0x0000000000017941 */ /* 0x000fea0003800000 */
.L_x_239:
[----:B------:R-:W2:Y:S01]  /*ae90*/  LDL.LU R2, [R1] ;  /* 0x0000000001027983 */ /* 0x000ea20000300800 */
[----:B-----5:R-:W-:Y:S01]  /*aea0*/  LOP3.LUT R0, R0, 0xff, RZ, 0xc0, !PT ;  /* 0x000000ff00007812 */ /* 0x020fe200078ec0ff */
[----:B------:R-:W-:Y:S01]  /*aeb0*/  BSSY B1, `(.L_x_241) ;  /* 0x000000b000017945 */ /* 0x000fe20003800000 */
[----:B------:R-:W-:Y:S02]  /*aec0*/  ISETP.LT.OR P2, PT, R41, 0x4a, !P0 ;  /* 0x0000004a2900780c */ /* 0x000fe40004741670 */
[----:B------:R-:W-:-:S05]  /*aed0*/  F2FP.F16.E4M3.UNPACK_B R0, R0 ;  /* 0x00000000ff00723e */ /* 0x000fca00020006ff */
[----:B------:R-:W-:-:S05]  /*aee0*/  HADD2.F32 R0, -RZ, R0.H0_H0 ;  /* 0x20000000ff007230 */ /* 0x000fca0000004100 */
[----:B------:R-:W-:-:S04]  /*aef0*/  FMUL R0, R0, UR21 ;  /* 0x0000001500007c20 */ /* 0x000fc80008400000 */
[----:B--2---:R-:W-:-:S05]  /*af00*/  FFMA R0, R2, UR20, R0 ;  /* 0x0000001402007c23 */ /* 0x004fca0008000000 */
[----:B0-----:R-:W-:Y:S02]  /*af10*/  F2FP.SATFINITE.E4M3.F32.PACK_AB_MERGE_C R3, RZ, R0, RZ ;  /* 0x00000000ff03723e */ /* 0x001fe400048070ff */
[----:B------:R-:W-:-:S03]  /*af20*/  PRMT R0, RZ, 0x7610, R0 ;  /* 0x00007610ff007816 */ /* 0x000fc60000000000 */
[----:B------:R0:W-:Y:S01]  /*af30*/  @!P3 STG.E.U8 desc[UR14][R28.64+0x48], R3 ;  /* 0x000048031c00b986 */ /* 0x0001e2000c10110e */
[----:B------:R-:W-:Y:S05]  /*af40*/  @P2 BRA `(.L_x_242) ;  /* 0x0000000000042947 */ /* 0x000fea0003800000 */
[----:B------:R2:W5:Y:S02]  /*af50*/  LDG.E.U8 R0, desc[UR14][R24.64+0x49] ;  /* 0x0000490e18007981 */ /* 0x000564000c1e1100 */
.L_x_242:
[----:B------:R-:W-:Y:S05]  /*af60*/  BSYNC B1 ;  /* 0x0000000000017941 */ /* 0x000fea0003800000 */
.L_x_241:
[----:B------:R-:W3:Y:S01]  /*af70*/  LDL.LU R2, [R1+0x4] ;  /* 0x0000040001027983 */ /* 0x000ee20000300800 */
[----:B-----5:R-:W-:Y:S01]  /*af80*/  LOP3.LUT R0, R0, 0xff, RZ, 0xc0, !PT ;  /* 0x000000ff00007812 */ /* 0x020fe200078ec0ff */
[----:B------:R-:W-:Y:S01]  /*af90*/  BSSY B1, `(.L_x_243) ;  /* 0x000000b000017945 */ /* 0x000fe20003800000 */
[----:B------:R-:W-:Y:S02]  /*afa0*/  ISETP.LT.OR P3, PT, R41, 0x49, !P1 ;  /* 0x000000492900780c */ /* 0x000fe40004f61670 */
[----:B------:R-:W-:-:S05]  /*afb0*/  F2FP.F16.E4M3.UNPACK_B R0, R0 ;  /* 0x00000000ff00723e */ /* 0x000fca00020006ff */
[----:B------:R-:W-:-:S05]  /*afc0*/  HADD2.F32 R0, -RZ, R0.H0_H0 ;  /* 0x20000000ff007230 */ /* 0x000fca0000004100 */
[----:B------:R-:W-:-:S04]  /*afd0*/  FMUL R0, R0, UR21 ;  /* 0x0000001500007c20 */ /* 0x000fc80008400000 */
[----:B---3--:R-:W-:-:S05]  /*afe0*/  FFMA R0, R2, UR20, R0 ;  /* 0x0000001402007c23 */ /* 0x008fca0008000000 */
[----:B0-----:R-:W-:Y:S02]  /*aff0*/  F2FP.SATFINITE.E4M3.F32.PACK_AB_MERGE_C R3, RZ, R0, RZ ;  /* 0x00000000ff03723e */ /* 0x001fe400048070ff */
[----:B------:R-:W-:-:S03]  /*b000*/  PRMT R0, RZ, 0x7610, R0 ;  /* 0x00007610ff007816 */ /* 0x000fc60000000000 */
[----:B------:R0:W-:Y:S01]  /*b010*/  @!P2 STG.E.U8 desc[UR14][R28.64+0x49], R3 ;  /* 0x000049031c00a986 */ /* 0x0001e2000c10110e */
[----:B------:R-:W-:Y:S05]  /*b020*/  @P3 BRA `(.L_x_244) ;  /* 0x0000000000043947 */ /* 0x000fea0003800000 */
[----:B------:R3:W5:Y:S02]  /*b030*/  LDG.E.U8 R0, desc[UR14][R26.64+0x48] ;  /* 0x0000480e1a007981 */ /* 0x000764000c1e1100 */
.L_x_244:
[----:B------:R-:W-:Y:S05]  /*b040*/  BSYNC B1 ;  /* 0x0000000000017941 */ /* 0x000fea0003800000 */
.L_x_243:
[----:B------:R-:W2:Y:S01]  /*b050*/  LDL.LU R2, [R1+0x8] ;  /* 0x0000080001027983 */ /* 0x000ea20000300800 */
        /* <DEDUP_REMOVED lines=12> */
.L_x_246:
[----:B------:R-:W-:Y:S05]  /*b120*/  BSYNC B1 ;  /* 0x0000000000017941 */ /* 0x000fea0003800000 */
.L_x_245:
        /* <DEDUP_REMOVED lines=13> */
.L_x_248:
[----:B------:R-:W-:Y:S05]  /*b200*/  BSYNC B1 ;  /* 0x0000000000017941 */ /* 0x000fea0003800000 */
.L_x_247:
        /* <DEDUP_REMOVED lines=13> */
.L_x_250:
[----:B------:R-:W-:Y:S05]  /*b2e0*/  BSYNC B1 ;  /* 0x0000000000017941 */ /* 0x000fea0003800000 */
.L_x_249:
        /* <DEDUP_REMOVED lines=13> */
.L_x_252:
[----:B------:R-:W-:Y:S05]  /*b3c0*/  BSYNC B1 ;  /* 0x0000000000017941 */ /* 0x000fea0003800000 */
.L_x_251:
        /* <DEDUP_REMOVED lines=13> */
.L_x_254:
[----:B------:R-:W-:Y:S05]  /*b4a0*/  BSYNC B1 ;  /* 0x0000000000017941 */ /* 0x000fea0003800000 */
.L_x_253:
        /* <DEDUP_REMOVED lines=13> */
.L_x_256:
[----:B------:R-:W-:Y:S05]  /*b580*/  BSYNC B1 ;  /* 0x0000000000017941 */ /* 0x000fea0003800000 */
.L_x_255:
        /* <DEDUP_REMOVED lines=13> */
.L_x_258:
[----:B------:R-:W-:Y:S05]  /*b660*/  BSYNC B1 ;  /* 0x0000000000017941 */ /* 0x000fea0003800000 */
.L_x_257:
        /* <DEDUP_REMOVED lines=13> */
.L_x_260:
[----:B------:R-:W-:Y:S05]  /*b740*/  BSYNC B1 ;  /* 0x0000000000017941 */ /* 0x000fea0003800000 */
.L_x_259:
        /* <DEDUP_REMOVED lines=13> */
.L_x_262:
[----:B------:R-:W-:Y:S05]  /*b820*/  BSYNC B1 ;  /* 0x0000000000017941 */ /* 0x000fea0003800000 */
.L_x_261:
        /* <DEDUP_REMOVED lines=13> */
.L_x_264:
[----:B------:R-:W-:Y:S05]  /*b900*/  BSYNC B1 ;  /* 0x0000000000017941 */ /* 0x000fea0003800000 */
.L_x_263:
        /* <DEDUP_REMOVED lines=13> */
.L_x_266:
[----:B------:R-:W-:Y:S05]  /*b9e0*/  BSYNC B1 ;  /* 0x0000000000017941 */ /* 0x000fea0003800000 */
.L_x_265:
        /* <DEDUP_REMOVED lines=13> */
.L_x_268:
[----:B------:R-:W-:Y:S05]  /*bac0*/  BSYNC B1 ;  /* 0x0000000000017941 */ /* 0x000fea0003800000 */
.L_x_267:
        /* <DEDUP_REMOVED lines=13> */
.L_x_270:
[----:B------:R-:W-:Y:S05]  /*bba0*/  BSYNC B1 ;  /* 0x0000000000017941 */ /* 0x000fea0003800000 */
.L_x_269:
        /* <DEDUP_REMOVED lines=13> */
.L_x_272:
[----:B------:R-:W-:Y:S05]  /*bc80*/  BSYNC B1 ;  /* 0x0000000000017941 */ /* 0x000fea0003800000 */
.L_x_271:
        /* <DEDUP_REMOVED lines=13> */
.L_x_274:
[----:B------:R-:W-:Y:S05]  /*bd60*/  BSYNC B1 ;  /* 0x0000000000017941 */ /* 0x000fea0003800000 */
.L_x_273:
        /* <DEDUP_REMOVED lines=13> */
.L_x_276:
[----:B------:R-:W-:Y:S05]  /*be40*/  BSYNC B1 ;  /* 0x0000000000017941 */ /* 0x000fea0003800000 */
.L_x_275:
        /* <DEDUP_REMOVED lines=13> */
.L_x_278:
[----:B------:R-:W-:Y:S05]  /*bf20*/  BSYNC B1 ;  /* 0x0000000000017941 */ /* 0x000fea0003800000 */
.L_x_277:
        /* <DEDUP_REMOVED lines=13> */
.L_x_280:
[----:B------:R-:W-:Y:S05]  /*c000*/  BSYNC B1 ;  /* 0x0000000000017941 */ /* 0x000fea0003800000 */
.L_x_279:
        /* <DEDUP_REMOVED lines=13> */
.L_x_282:
[----:B------:R-:W-:Y:S05]  /*c0e0*/  BSYNC B1 ;  /* 0x0000000000017941 */ /* 0x000fea0003800000 */
.L_x_281:
        /* <DEDUP_REMOVED lines=13> */
.L_x_284:
[----:B------:R-:W-:Y:S05]  /*c1c0*/  BSYNC B1 ;  /* 0x0000000000017941 */ /* 0x000fea0003800000 */
.L_x_283:
        /* <DEDUP_REMOVED lines=13> */
.L_x_286:
[----:B------:R-:W-:Y:S05]  /*c2a0*/  BSYNC B1 ;  /* 0x0000000000017941 */ /* 0x000fea0003800000 */
.L_x_285:
        /* <DEDUP_REMOVED lines=13> */
.L_x_288:
[----:B------:R-:W-:Y:S05]  /*c380*/  BSYNC B1 ;  /* 0x0000000000017941 */ /* 0x000fea0003800000 */
.L_x_287:
        /* <DEDUP_REMOVED lines=13> */
.L_x_290:
[----:B------:R-:W-:Y:S05]  /*c460*/  BSYNC B1 ;  /* 0x0000000000017941 */ /* 0x000fea0003800000 */
.L_x_289:
        /* <DEDUP_REMOVED lines=13> */
.L_x_292:
[----:B------:R-:W-:Y:S05]  /*c540*/  BSYNC B1 ;  /* 0x0000000000017941 */ /* 0x000fea0003800000 */
.L_x_291:
        /* <DEDUP_REMOVED lines=13> */
.L_x_294:
[----:B------:R-:W-:Y:S05]  /*c620*/  BSYNC B1 ;  /* 0x0000000000017941 */ /* 0x000fea0003800000 */
.L_x_293:
[----:B------:R-:W-:Y:S05]  /*c630*/  @P1 BRA `(.L_x_295) ;  /* 0x0000002000a41947 */ /* 0x000fea0003800000 */
[----:B------:R-:W2:Y:S01]  /*c640*/  LDL.LU R2, [R1+0x6c] ;  /* 0x00006c0001027983 */ /* 0x000ea20000300800 */
[----:B-----5:R-:W-:-:S04]  /*c650*/  LOP3.LUT R0, R0, 0xff, RZ, 0xc0, !PT ;  /* 0x000000ff00007812 */ /* 0x020fc800078ec0ff */
[----:B------:R-:W-:-:S05]  /*c660*/  F2FP.F16.E4M3.UNPACK_B R0, R0 ;  /* 0x00000000ff00723e */ /* 0x000fca00020006ff */
[----:B------:R-:W-:-:S05]  /*c670*/  HADD2.F32 R0, -RZ, R0.H0_H0 ;  /* 0x20000000ff007230 */ /* 0x000fca0000004100 */
[----:B------:R-:W-:-:S04]  /*c680*/  FMUL R0, R0, UR21 ;  /* 0x0000001500007c20 */ /* 0x000fc80008400000 */
[----:B--2---:R-:W-:-:S05]  /*c690*/  FFMA R0, R2, UR20, R0 ;  /* 0x0000001402007c23 */ /* 0x004fca0008000000 */
[----:B0-----:R-:W-:-:S05]  /*c6a0*/  F2FP.SATFINITE.E4M3.F32.PACK_AB_MERGE_C R3, RZ, R0, RZ ;  /* 0x00000000ff03723e */ /* 0x001fca00048070ff */
[----:B------:R0:W-:Y:S01]  /*c6b0*/  STG.E.U8 desc[UR14][R30.64+0x79], R3 ;  /* 0x000079031e007986 */ /* 0x0001e2000c10110e */
[----:B------:R-:W-:Y:S05]  /*c6c0*/  BRA `(.L_x_295) ;  /* 0x0000002000807947 */ /* 0x000fea0003800000 */
.L_x_38:
[C---:B------:R-:W-:Y:S01]  /*c6d0*/  ISETP.GE.AND P3, PT, R42.reuse, 0x1, PT ;  /* 0x000000012a00780c */ /* 0x040fe20003f66270 */
[----:B------:R-:W-:Y:S01]  /*c6e0*/  FMUL R227, R227, UR20 ;  /* 0x00000014e3e37c20 */ /* 0x000fe20008400000 */
[----:B------:R-:W-:Y:S01]  /*c6f0*/  ISETP.GE.AND P2, PT, R42, 0x9, PT ;  /* 0x000000092a00780c */ /* 0x000fe20003f46270 */
[----:B------:R-:W-:Y:S01]  /*c700*/  FMUL R228, R228, UR20 ;  /* 0x00000014e4e47c20 */ /* 0x000fe20008400000 */
[----:B------:R-:W-:Y:S01]  /*c710*/  ISETP.LT.OR P0, PT, R41, 0x1, !P3 ;  /* 0x000000012900780c */ /* 0x000fe20005f01670 */
[----:B------:R-:W-:Y:S01]  /*c720*/  FMUL R225, R225, UR20 ;  /* 0x00000014e1e17c20 */ /* 0x000fe20008400000 */
[C---:B------:R-:W-:Y:S01]  /*c730*/  ISETP.LT.OR P1, PT, R41.reuse, 0x2, !P3 ;  /* 0x000000022900780c */ /* 0x040fe20005f21670 */
[----:B------:R-:W-:Y:S01]  /*c740*/  FMUL R226, R226, UR20 ;  /* 0x00000014e2e27c20 */ /* 0x000fe20008400000 */
[----:B------:R-:W-:Y:S02]  /*c750*/  ISETP.LT.OR P6, PT, R41, 0x2, !P2 ;  /* 0x000000022900780c */ /* 0x000fe400057c1670 */
[----:B------:R-:W-:-:S02]  /*c760*/  F2FP.SATFINITE.E4M3.F32.PACK_AB_MERGE_C R33, RZ, R228, RZ ;  /* 0x000000e4ff21723e */ /* 0x000fc400048070ff */
[----:B------:R-:W-:Y:S02]  /*c770*/  F2FP.SATFINITE.E4M3.F32.PACK_AB_MERGE_C R227, RZ, R227, RZ ;  /* 0x000000e3ffe3723e */ /* 0x000fe400048070ff */
[C---:B------:R-:W-:Y:S02]  /*c780*/  ISETP.LT.OR P5, PT, R41.reuse, 0x1, !P2 ;  /* 0x000000012900780c */ /* 0x040fe400057a1670 */
[----:B------:R-:W-:Y:S01]  /*c790*/  F2FP.SATFINITE.E4M3.F32.PACK_AB_MERGE_C R225, RZ, R225, RZ ;  /* 0x000000e1ffe1723e */ /* 0x000fe200048070ff */
[----:B------:R0:W-:Y:S01]  /*c7a0*/  @!P0 STG.E.U8 desc[UR14][R24.64], R33 ;  /* 0x0000002118008986 */ /* 0x0001e2000c10110e */
[C---:B------:R-:W-:Y:S01]  /*c7b0*/  ISETP.LT.OR P0, PT, R41.reuse, 0x9, !P3 ;  /* 0x000000092900780c */ /* 0x040fe20005f01670 */
[----:B------:R-:W-:Y:S01]  /*c7c0*/  FMUL R224, R224, UR20 ;  /* 0x00000014e0e07c20 */ /* 0x000fe20008400000 */
[----:B------:R-:W-:Y:S01]  /*c7d0*/  F2FP.SATFINITE.E4M3.F32.PACK_AB_MERGE_C R35, RZ, R226, RZ ;  /* 0x000000e2ff23723e */ /* 0x000fe200048070ff */
[----:B------:R-:W-:Y:S01]  /*c7e0*/  @!P1 STG.E.U8 desc[UR14][R24.64+0x1], R227 ;  /* 0x000001e318009986 */ /* 0x000fe2000c10110e */
[----:B------:R-:W-:-:S03]  /*c7f0*/  ISETP.LT.OR P1, PT, R41, 0xa, !P3 ;  /* 0x0000000a2900780c */ /* 0x000fc60005f21670 */
[----:B------:R-:W-:Y:S01]  /*c800*/  @!P6 STG.E.U8 desc[UR14][R26.64+0x1], R225 ;  /* 0x000001e11a00e986 */ /* 0x000fe2000c10110e */
[----:B------:R-:W-:Y:S01]  /*c810*/  ISETP.LT.OR P6, PT, R41, 0xa, !P2 ;  /* 0x0000000a2900780c */ /* 0x000fe200057c1670 */
[----:B------:R-:W-:Y:S01]  /*c820*/  FMUL R223, R223, UR20 ;  /* 0x00000014dfdf7c20 */ /* 0x000fe20008400000 */
[----:B------:R-:W-:Y:S01]  /*c830*/  FMUL R221, R221, UR20 ;  /* 0x00000014dddd7c20 */ /* 0x000fe20008400000 */
[----:B------:R1:W-:Y:S01]  /*c840*/  @!P5 STG.E.U8 desc[UR14][R26.64], R35 ;  /* 0x000000231a00d986 */ /* 0x0003e2000c10110e */
[----:B0-----:R-:W-:Y:S02]  /*c850*/  F2FP.SATFINITE.E4M3.F32.PACK_AB_MERGE_C R33, RZ, R224, RZ ;  /* 0x000000e0ff21723e */ /* 0x001fe400048070ff */
[----:B------:R-:W-:Y:S01]  /*c860*/  F2FP.SATFINITE.E4M3.F32.PACK_AB_MERGE_C R223, RZ, R223, RZ ;  /* 0x000000dfffdf723e */ /* 0x000fe200048070ff */
[----:B------:R-:W-:Y:S01]  /*c870*/  FMUL R222, R222, UR20 ;  /* 0x00000014dede7c20 */ /* 0x000fe20008400000 */
[C---:B------:R-:W-:Y:S01]  /*c880*/  ISETP.LT.OR P5, PT, R41.reuse, 0x9, !P2 ;  /* 0x000000092900780c */ /* 0x040fe200057a1670 */
[----:B------:R-:W-:Y:S01]  /*c890*/  FMUL R220, R220, UR20 ;  /* 0x00000014dcdc7c20 */ /* 0x000fe20008400000 */
[----:B------:R-:W-:Y:S01]  /*c8a0*/  F2FP.SATFINITE.E4M3.F32.PACK_AB_MERGE_C R221, RZ, R221, RZ ;  /* 0x000000ddffdd723e */ /* 0x000fe200048070ff */
[----:B------:R0:W-:Y:S01]  /*c8b0*/  @!P0 STG.E.U8 desc[UR14][R24.64+0x8], R33 ;  /* 0x0000082118008986 */ /* 0x0001e2000c10110e */
[----:B------:R-:W-:-:S03]  /*c8c0*/  ISETP.LT.OR P0, PT, R41, 0x11, !P3 ;  /* 0x000000112900780c */ /* 0x000fc60005f01670 */
[----:B------:R-:W-:Y:S01]  /*c8d0*/  @!P1 STG.E.U8 desc[UR14][R24.64+0x9], R223 ;  /* 0x000009df18009986 */ /* 0x000fe2000c10110e */
[----:B------:R-:W-:-:S03]  /*c8e0*/  ISETP.LT.OR P1, PT, R41, 0x12, !P3 ;  /* 0x000000122900780c */ /* 0x000fc60005f21670 */
[----:B------:R-:W-:Y:S01]  /*c8f0*/  @!P6 STG.E.U8 desc[UR14][R26.64+0x9], R221 ;  /* 0x000009dd1a00e986 */ /* 0x000fe2000c10110e */
[----:B------:R-:W-:Y:S01]  /*c900*/  ISETP.LT.OR P6, PT, R41, 0x12, !P2 ;  /* 0x000000122900780c */ /* 0x000fe200057c1670 */
[----:B------:R-:W-:Y:S01]  /*c910*/  FMUL R219, R219, UR20 ;  /* 0x00000014dbdb7c20 */ /* 0x000fe20008400000 */
[----:B-1----:R-:W-:Y:S01]  /*c920*/  F2FP.SATFINITE.E4M3.F32.PACK_AB_MERGE_C R35, RZ, R222, RZ ;  /* 0x000000deff23723e */ /* 0x002fe200048070ff */
[----:B------:R-:W-:Y:S01]  /*c930*/  FMUL R217, R217, UR20 ;  /* 0x00000014d9d97c20 */ /* 0x000fe20008400000 */
[----:B0-----:R-:W-:Y:S01]  /*c940*/  F2FP.SATFINITE.E4M3.F32.PACK_AB_MERGE_C R33, RZ, R220, RZ ;  /* 0x000000dcff21723e */ /* 0x001fe200048070ff */
[----:B------:R-:W2:Y:S01]  /*c950*/  LDL.LU R226, [R1+0x8] ;  /* 0x0000080001e27983 */ /* 0x000ea20000300800 */
[----:B------:R-:W-:Y:S02]  /*c960*/  F2FP.SATFINITE.E4M3.F32.PACK_AB_MERGE_C R219, RZ, R219, RZ ;  /* 0x000000dbffdb723e */ /* 0x000fe400048070ff */
[----:B------:R-:W-:Y:S01]  /*c970*/  F2FP.SATFINITE.E4M3.F32.PACK_AB_MERGE_C R217, RZ, R217, RZ ;  /* 0x000000d9ffd9723e */ /* 0x000fe200048070ff */
[----:B------:R0:W-:Y:S01]  /*c980*/  @!P5 STG.E.U8 desc[UR14][R26.64+0x8], R35 ;  /* 0x000008231a00d986 */ /* 0x0001e2000c10110e */
[----:B------:R-:W-:Y:S01]  /*c990*/  ISETP.LT.OR P5, PT, R41, 0x11, !P2 ;  /* 0x000000112900780c */ /* 0x000fe200057a1670 */
[----:B------:R-:W-:-:S02]  /*c9a0*/  FMUL R218, R218, UR20 ;  /* 0x00000014dada7c20 */ /* 0x000fc40008400000 */
[----:B------:R-:W3:Y:S04]  /*c9b0*/  LDL.LU R227, [R1+0x4] ;  /* 0x0000040001e37983 */ /* 0x000ee80000300800 */
[----:B------:R-:W4:Y:S04]  /*c9c0*/  LDL.LU R225, [R1] ;  /* 0x0000000001e17983 */ /* 0x000f280000300800 */
[----:B------:R1:W-:Y:S01]  /*c9d0*/  @!P0 STG.E.U8 desc[UR14][R24.64+0x10], R33 ;  /* 0x0000102118008986 */ /* 0x0003e2000c10110e */
[----:B------:R-:W-:-:S03]  /*c9e0*/  ISETP.LT.OR P0, PT, R41, 0x19, !P3 ;  /* 0x000000192900780c */ /* 0x000fc60005f01670 */
[----:B------:R-:W-:Y:S01]  /*c9f0*/  @!P1 STG.E.U8 desc[UR14][R24.64+0x11], R219 ;  /* 0x000011db18009986 */ /* 0x000fe2000c10110e */
[----:B------:R-:W-:-:S03]  /*ca00*/  ISETP.LT.OR P1, PT, R41, 0x1a, !P3 ;  /* 0x0000001a2900780c */ /* 0x000fc60005f21670 */
[----:B------:R-:W-:Y:S01]  /*ca10*/  @!P6 STG.E.U8 desc[UR14][R26.64+0x11], R217 ;  /* 0x000011d91a00e986 */ /* 0x000fe2000c10110e */
[----:B------:R-:W-:Y:S01]  /*ca20*/  ISETP.LT.OR P6, PT, R41, 0x1a, !P2 ;  /* 0x0000001a2900780c */ /* 0x000fe200057c1670 */
[----:B------:R-:W-:Y:S01]  /*ca30*/  FMUL R216, R216, UR20 ;  /* 0x00000014d8d87c20 */ /* 0x000fe20008400000 */
[----:B0-----:R-:W-:Y:S01]  /*ca40*/  F2FP.SATFINITE.E4M3.F32.PACK_AB_MERGE_C R35, RZ, R218, RZ ;  /* 0x000000daff23723e */ /* 0x001fe200048070ff */
[----:B------:R-:W-:Y:S01]  /*ca50*/  FMUL R215, R215, UR20 ;  /* 0x00000014d7d77c20 */ /* 0x000fe20008400000 */
[----:B------:R-:W-:Y:S01]  /*ca60*/  FMUL R213, R213, UR20 ;  /* 0x00000014d5d57c20 */ /* 0x000fe20008400000 */
[----:B------:R-:W-:Y:S01]  /*ca70*/  FMUL R214, R214, UR20 ;  /* 0x00000014d6d67c20 */ /* 0x000fe20008400000 */
[----:B-1----:R-:W-:Y:S01]  /*ca80*/  F2FP.SATFINITE.E4M3.F32.PACK_AB_MERGE_C R33, RZ, R216, RZ ;  /* 0x000000d8ff21723e */ /* 0x002fe200048070ff */
[----:B------:R0:W-:Y:S01]  /*ca90*/  @!P5 STG.E.U8 desc[UR14][R26.64+0x10], R35 ;  /* 0x000010231a00d986 */ /* 0x0001e2000c10110e */
[----:B------:R-:W-:Y:S02]  /*caa0*/  F2FP.SATFINITE.E4M3.F32.PACK_AB_MERGE_C R215, RZ, R215, RZ ;  /* 0x000000d7ffd7723e */ /* 0x000fe400048070ff */
        /* <DEDUP_REMOVED lines=12> */
[----:B-1----:R-:W-:Y:S01]  /*cb70*/  F2FP.SATFINITE.E4M3.F32.PACK_AB_MERGE_C R33, RZ, R212, RZ ;  /* 0x000000d4ff21723e */ /* 0x002fe200048070ff */
[----:B------:R-:W-:Y:S01]  /*cb80*/  FMUL R210, R210, UR20 ;  /* 0x00000014d2d27c20 */ /* 0x000fe20008400000 */
[----:B------:R-:W-:Y:S01]  /*cb90*/  F2FP.SATFINITE.E4M3.F32.PACK_AB_MERGE_C R211, RZ, R211, RZ ;  /* 0x000000d3ffd3723e */ /* 0x000fe200048070ff */
[----:B------:R0:W-:Y:S01]  /*cba0*/  @!P5 STG.E.U8 desc[UR14][R26.64+0x18], R35 ;  /* 0x000018231a00d986 */ /* 0x0001e2000c10110e */
[C---:B------:R-:W-:Y:S02]  /*cbb0*/  ISETP.LT.OR P5, PT, R41.reuse, 0x21, !P2 ;  /* 0x000000212900780c */ /* 0x040fe400057a1670 */
        /* <DEDUP_REMOVED lines=111> */
[----:B------:R-:W-:Y:S01]  /*d2b0*/  ISETP.LT.OR P5, PT, R41, 0x59, !P2 ;  /* 0x000000592900780c */ /* 0x000fe200057a1670 */
[----:B------:R-:W-:Y:S01]  /*d2c0*/  FMUL R179, R179, UR20 ;  /* 0x00000014b3b37c20 */ /* 0x000fe20008400000 */
[----:B------:R-:W-:Y:S01]  /*d2d0*/  F2FP.SATFINITE.E4M3.F32.PACK_AB_MERGE_C R181, RZ, R181, RZ ;  /* 0x000000b5ffb5723e */ /* 0x000fe200048070ff */
[----:B------:R1:W-:Y:S04]  /*d2e0*/  @!P0 STG.E.U8 desc[UR14][R24.64+0x58], R33 ;  /* 0x0000582118008986 */ /* 0x0003e8000c10110e */
[----:B------:R-:W-:Y:S04]  /*d2f0*/  @!P1 STG.E.U8 desc[UR14][R24.64+0x59], R183 ;  /* 0x000059b718009986 */ /* 0x000fe8000c10110e */
[----:B------:R-:W-:Y:S01]  /*d300*/  @!P6 STG.E.U8 desc[UR14][R26.64+0x59], R181 ;  /* 0x000059b51a00e986 */ /* 0x000fe2000c10110e */
[----:B------:R-:W-:-:S02]  /*d310*/  ISETP.LT.OR P6, PT, R41, 0x62, !P3 ;  /* 0x000000622900780c */ /* 0x000fc40005fc1670 */
[----:B0-----:R-:W-:Y:S01]  /*d320*/  F2FP.SATFINITE.E4M3.F32.PACK_AB_MERGE_C R35, RZ, R182, RZ ;  /* 0x000000b6ff23723e */ /* 0x001fe200048070ff */
[----:B------:R-:W-:Y:S01]  /*d330*/  FMUL R180, R180, UR20 ;  /* 0x00000014b4b47c20 */ /* 0x000fe20008400000 */
[----:B------:R-:W-:Y:S01]  /*d340*/  F2FP.SATFINITE.E4M3.F32.PACK_AB_MERGE_C R179, RZ, R179, RZ ;  /* 0x000000b3ffb3723e */ /* 0x000fe200048070ff */
[----:B------:R-:W-:Y:S01]  /*d350*/  FMUL R178, R178, UR20 ;  /* 0x00000014b2b27c20 */ /* 0x000fe20008400000 */
[----:B------:R-:W-:Y:S01]  /*d360*/  FMUL R177, R177, UR20 ;  /* 0x00000014b1b17c20 */ /* 0x000fe20008400000 */
[----:B------:R0:W-:Y:S01]  /*d370*/  @!P5 STG.E.U8 desc[UR14][R26.64+0x58], R35 ;  /* 0x000058231a00d986 */ /* 0x0001e2000c10110e */
[C---:B------:R-:W-:Y:S02]  /*d380*/  ISETP.LT.OR P5, PT, R41.reuse, 0x61, !P3 ;  /* 0x000000612900780c */ /* 0x040fe40005fa1670 */
[C---:B------:R-:W-:Y:S01]  /*d390*/  ISETP.LT.OR P0, PT, R41.reuse, 0x61, !P2 ;  /* 0x000000612900780c */ /* 0x040fe20005701670 */
[----:B------:R-:W-:Y:S01]  /*d3a0*/  FMUL R176, R176, UR20 ;  /* 0x00000014b0b07c20 */ /* 0x000fe20008400000 */
[C---:B------:R-:W-:Y:S01]  /*d3b0*/  ISETP.LT.OR P1, PT, R41.reuse, 0x62, !P2 ;  /* 0x000000622900780c */ /* 0x040fe20005721670 */
[----:B------:R-:W-:Y:S01]  /*d3c0*/  @!P6 STG.E.U8 desc[UR14][R24.64+0x61], R179 ;  /* 0x000061b31800e986 */ /* 0x000fe2000c10110e */
[----:B------:R-:W-:-:S02]  /*d3d0*/  ISETP.LT.OR P6, PT, R41, 0x69, !P3 ;  /* 0x000000692900780c */ /* 0x000fc40005fc1670 */
[----:B-1----:R-:W-:Y:S01]  /*d3e0*/  F2FP.SATFINITE.E4M3.F32.PACK_AB_MERGE_C R33, RZ, R180, RZ ;  /* 0x000000b4ff21723e */ /* 0x002fe200048070ff */
[----:B------:R-:W-:Y:S01]  /*d3f0*/  FMUL R175, R175, UR20 ;  /* 0x00000014afaf7c20 */ /* 0x000fe20008400000 */
[----:B------:R-:W-:Y:S01]  /*d400*/  F2FP.SATFINITE.E4M3.F32.PACK_AB_MERGE_C R177, RZ, R177, RZ ;  /* 0x000000b1ffb1723e */ /* 0x000fe200048070ff */
[----:B------:R-:W-:Y:S01]  /*d410*/  FMUL R174, R174, UR20 ;  /* 0x00000014aeae7c20 */ /* 0x000fe20008400000 */
[----:B0-----:R-:W-:Y:S01]  /*d420*/  F2FP.SATFINITE.E4M3.F32.PACK_AB_MERGE_C R35, RZ, R178, RZ ;  /* 0x000000b2ff23723e */ /* 0x001fe200048070ff */
[----:B------:R0:W-:Y:S01]  /*d430*/  @!P5 STG.E.U8 desc[UR14][R24.64+0x60], R33 ;  /* 0x000060211800d986 */ /* 0x0001e2000c10110e */
[----:B------:R-:W-:-:S03]  /*d440*/  F2FP.SATFINITE.E4M3.F32.PACK_AB_MERGE_C R37, RZ, R176, RZ ;  /* 0x000000b0ff25723e */ /* 0x000fc600048070ff */
[----:B------:R1:W-:Y:S01]  /*d450*/  @!P0 STG.E.U8 desc[UR14][R26.64+0x60], R35 ;  /* 0x000060231a008986 */ /* 0x0003e2000c10110e */
[----:B------:R-:W-:-:S03]  /*d460*/  ISETP.LT.OR P0, PT, R41, 0x6a, !P3 ;  /* 0x0000006a2900780c */ /* 0x000fc60005f01670 */
[----:B------:R-:W-:Y:S01]  /*d470*/  @!P1 STG.E.U8 desc[UR14][R26.64+0x61], R177 ;  /* 0x000061b11a009986 */ /* 0x000fe2000c10110e */
[C---:B------:R-:W-:Y:S02]  /*d480*/  ISETP.LT.OR P1, PT, R41.reuse, 0x69, !P2 ;  /* 0x000000692900780c */ /* 0x040fe40005721670 */
[C---:B------:R-:W-:Y:S01]  /*d490*/  ISETP.LT.OR P5, PT, R41.reuse, 0x6a, !P2 ;  /* 0x0000006a2900780c */ /* 0x040fe200057a1670 */
[----:B------:R-:W-:Y:S01]  /*d4a0*/  @!P6 STG.E.U8 desc[UR14][R24.64+0x68], R37 ;  /* 0x000068251800e986 */ /* 0x000fe2000c10110e */
[----:B------:R-:W-:Y:S01]  /*d4b0*/  ISETP.LT.OR P6, PT, R41, 0x71, !P3 ;  /* 0x000000712900780c */ /* 0x000fe20005fc1670 */
[----:B------:R-:W-:Y:S01]  /*d4c0*/  FMUL R173, R173, UR20 ;  /* 0x00000014adad7c20 */ /* 0x000fe20008400000 */
[----:B------:R-:W-:Y:S01]  /*d4d0*/  F2FP.SATFINITE.E4M3.F32.PACK_AB_MERGE_C R175, RZ, R175, RZ ;  /* 0x000000afffaf723e */ /* 0x000fe200048070ff */
[----:B------:R-:W-:Y:S01]  /*d4e0*/  FMUL R172, R172, UR20 ;  /* 0x00000014acac7c20 */ /* 0x000fe20008400000 */
[----:B0-----:R-:W-:Y:S01]  /*d4f0*/  F2FP.SATFINITE.E4M3.F32.PACK_AB_MERGE_C R33, RZ, R174, RZ ;  /* 0x000000aeff21723e */ /* 0x001fe200048070ff */
[----:B------:R-:W-:Y:S01]  /*d500*/  FMUL R171, R171, UR20 ;  /* 0x00000014abab7c20 */ /* 0x000fe20008400000 */
[----:B------:R-:W-:Y:S01]  /*d510*/  F2FP.SATFINITE.E4M3.F32.PACK_AB_MERGE_C R173, RZ, R173, RZ ;  /* 0x000000adffad723e */ /* 0x000fe200048070ff */
[----:B------:R-:W-:Y:S01]  /*d520*/  @!P0 STG.E.U8 desc[UR14][R24.64+0x69], R175 ;  /* 0x000069af18008986 */ /* 0x000fe2000c10110e */
[----:B-1----:R-:W-:-:S02]  /*d530*/  F2FP.SATFINITE.E4M3.F32.PACK_AB_MERGE_C R35, RZ, R172, RZ ;  /* 0x000000acff23723e */ /* 0x002fc400048070ff */
[C---:B------:R-:W-:Y:S01]  /*d540*/  ISETP.LT.OR P0, PT, R41.reuse, 0x72, !P3 ;  /* 0x000000722900780c */ /* 0x040fe20005f01670 */
[----:B------:R0:W-:Y:S01]  /*d550*/  @!P1 STG.E.U8 desc[UR14][R26.64+0x68], R33 ;  /* 0x000068211a009986 */ /* 0x0001e2000c10110e */
[C---:B------:R-:W-:Y:S01]  /*d560*/  ISETP.LT.OR P1, PT, R41.reuse, 0x71, !P2 ;  /* 0x000000712900780c */ /* 0x040fe20005721670 */
[----:B------:R-:W-:Y:S02]  /*d570*/  FMUL R170, R170, UR20 ;  /* 0x00000014aaaa7c20 */ /* 0x000fe40008400000 */
[----:B------:R-:W-:Y:S01]  /*d580*/  @!P5 STG.E.U8 desc[UR14][R26.64+0x69], R173 ;  /* 0x000069ad1a00d986 */ /* 0x000fe2000c10110e */
[----:B------:R-:W-:Y:S01]  /*d590*/  ISETP.LT.OR P5, PT, R41, 0x72, !P2 ;  /* 0x000000722900780c */ /* 0x000fe200057a1670 */
[----:B------:R-:W-:Y:S02]  /*d5a0*/  FMUL R169, R169, UR20 ;  /* 0x00000014a9a97c20 */ /* 0x000fe40008400000 */
[----:B------:R1:W-:Y:S01]  /*d5b0*/  @!P6 STG.E.U8 desc[UR14][R24.64+0x70], R35 ;  /* 0x000070231800e986 */ /* 0x0003e2000c10110e */
[----:B------:R-:W-:-:S02]  /*d5c0*/  ISETP.LT.OR P6, PT, R41, 0x79, !P3 ;  /* 0x000000792900780c */ /* 0x000fc40005fc1670 */
        /* <DEDUP_REMOVED lines=8> */
[----:B------:R-:W-:Y:S02]  /*d650*/  F2FP.SATFINITE.E4M3.F32.PACK_AB_MERGE_C R167, RZ, R167, RZ ;  /* 0x000000a7ffa7723e */ /* 0x000fe400048070ff */
[----:B-1----:R-:W-:Y:S01]  /*d660*/  F2FP.SATFINITE.E4M3.F32.PACK_AB_MERGE_C R35, RZ, R168, RZ ;  /* 0x000000a8ff23723e */ /* 0x002fe200048070ff */
[----:B------:R-:W-:Y:S01]  /*d670*/  @!P1 STG.E.U8 desc[UR14][R26.64+0x70], R33 ;  /* 0x000070211a009986 */ /* 0x000fe2000c10110e */
[----:B------:R-:W-:-:S03]  /*d680*/  ISETP.GE.AND P1, PT, R42, 0x81, PT ;  /* 0x000000812a00780c */ /* 0x000fc60003f26270 */
[----:B------:R-:W-:Y:S01]  /*d690*/  @!P5 STG.E.U8 desc[UR14][R26.64+0x71], R169 ;  /* 0x000071a91a00d986 */ /* 0x000fe2000c10110e */
[C---:B------:R-:W-:Y:S02]  /*d6a0*/  ISETP.LT.OR P5, PT, R41.reuse, 0x79, !P2 ;  /* 0x000000792900780c */ /* 0x040fe400057a1670 */
[C---:B------:R-:W-:Y:S01]  /*d6b0*/  ISETP.LT.OR P2, PT, R41.reuse, 0x7a, !P2 ;  /* 0x0000007a2900780c */ /* 0x040fe20005741670 */
[----:B------:R-:W-:Y:S01]  /*d6c0*/  @!P6 STG.E.U8 desc[UR14][R24.64+0x78], R35 ;  /* 0x000078231800e986 */ /* 0x000fe2000c10110e */
[----:B------:R-:W-:Y:S01]  /*d6d0*/  ISETP.LT.OR P6, PT, R41, 0x1, !P1 ;  /* 0x000000012900780c */ /* 0x000fe20004fc1670 */
[----:B------:R-:W-:Y:S02]  /*d6e0*/  FMUL R165, R165, UR20 ;  /* 0x00000014a5a57c20 */ /* 0x000fe40008400000 */
[----:B------:R0:W-:Y:S01]  /*d6f0*/  @!P3 STG.E.U8 desc[UR14][R24.64+0x79], R167 ;  /* 0x000079a71800b986 */ /* 0x0001e2000c10110e */
[----:B------:R-:W-:Y:S01]  /*d700*/  ISETP.LT.OR P3, PT, R41, 0x2, !P1 ;  /* 0x000000022900780c */ /* 0x000fe20004f61670 */
[----:B------:R-:W-:Y:S01]  /*d710*/  FMUL R164, R164, UR20 ;  /* 0x00000014a4a47c20 */ /* 0x000fe20008400000 */
[----:B------:R-:W-:Y:S01]  /*d720*/  FMUL R163, R163, UR20 ;  /* 0x00000014a3a37c20 */ /* 0x000fe20008400000 */
[----:B------:R-:W-:Y:S01]  /*d730*/  F2FP.SATFINITE.E4M3.F32.PACK_AB_MERGE_C R37, RZ, R166, RZ ;  /* 0x000000a6ff25723e */ /* 0x000fe200048070ff */
[----:B------:R-:W-:Y:S01]  /*d740*/  FMUL R162, R162, UR20 ;  /* 0x00000014a2a27c20 */ /* 0x000fe20008400000 */
[----:B------:R-:W-:Y:S01]  /*d750*/  F2FP.SATFINITE.E4M3.F32.PACK_AB_MERGE_C R165, RZ, R165, RZ ;  /* 0x000000a5ffa5723e */ /* 0x000fe200048070ff */
[----:B------:R-:W-:Y:S01]  /*d760*/  FMUL R161, R161, UR20 ;  /* 0x00000014a1a17c20 */ /* 0x000fe20008400000 */
[----:B------:R-:W-:Y:S01]  /*d770*/  F2FP.SATFINITE.E4M3.F32.PACK_AB_MERGE_C R163, RZ, R163, RZ ;  /* 0x000000a3ffa3723e */ /* 0x000fe200048070ff */
[----:B------:R-:W-:Y:S01]  /*d780*/  FMUL R160, R160, UR20 ;  /* 0x00000014a0a07c20 */ /* 0x000fe20008400000 */
[----:B------:R-:W-:Y:S01]  /*d790*/  ISETP.GE.AND P0, PT, R42, 0x89, PT ;  /* 0x000000892a00780c */ /* 0x000fe20003f06270 */
[----:B------:R-:W-:Y:S01]  /*d7a0*/  FMUL R159, R159, UR20 ;  /* 0x000000149f9f7c20 */ /* 0x000fe20008400000 */
[----:B0-----:R-:W-:Y:S01]  /*d7b0*/  F2FP.SATFINITE.E4M3.F32.PACK_AB_MERGE_C R25, RZ, R164, RZ ;  /* 0x000000a4ff19723e */ /* 0x001fe200048070ff */
[----:B------:R-:W-:Y:S01]  /*d7c0*/  @!P5 STG.E.U8 desc[UR14][R26.64+0x78], R37 ;  /* 0x000078251a00d986 */ /* 0x000fe2000c10110e */
[----:B------:R-:W-:-:S03]  /*d7d0*/  ISETP.LT.OR P5, PT, R41, 0x1, !P0 ;  /* 0x000000012900780c */ /* 0x000fc600047a1670 */
[----:B------:R-:W-:Y:S04]  /*d7e0*/  @!P2 STG.E.U8 desc[UR14][R26.64+0x79], R165 ;  /* 0x000079a51a00a986 */ /* 0x000fe8000c10110e */
[----:B------:R0:W-:Y:S01]  /*d7f0*/  @!P6 STG.E.U8 desc[UR14][R28.64], R25 ;  /* 0x000000191c00e986 */ /* 0x0001e2000c10110e */
[----:B------:R-:W-:-:S03]  /*d800*/  ISETP.LT.OR P6, PT, R41, 0x2, !P0 ;  /* 0x000000022900780c */ /* 0x000fc600047c1670 */
[----:B------:R-:W-:Y:S01]  /*d810*/  @!P3 STG.E.U8 desc[UR14][R28.64+0x1], R163 ;  /* 0x000001a31c00b986 */ /* 0x000fe2000c10110e */
[C---:B------:R-:W-:Y:S02]  /*d820*/  ISETP.LT.OR P3, PT, R41.reuse, 0x9, !P1 ;  /* 0x000000092900780c */ /* 0x040fe40004f61670 */
[----:B------:R-:W-:Y:S01]  /*d830*/  ISETP.LT.OR P2, PT, R41, 0xa, !P1 ;  /* 0x0000000a2900780c */ /* 0x000fe20004f41670 */
[----:B------:R-:W-:Y:S01]  /*d840*/  FMUL R158, R158, UR20 ;  /* 0x000000149e9e7c20 */ /* 0x000fe20008400000 */
[----:B------:R-:W-:Y:S01]  /*d850*/  F2FP.SATFINITE.E4M3.F32.PACK_AB_MERGE_C R33, RZ, R162, RZ ;  /* 0x000000a2ff21723e */ /* 0x000fe200048070ff */
[----:B------:R-:W-:Y:S01]  /*d860*/  FMUL R157, R157, UR20 ;  /* 0x000000149d9d7c20 */ /* 0x000fe20008400000 */
[----:B------:R-:W-:Y:S01]  /*d870*/  F2FP.SATFINITE.E4M3.F32.PACK_AB_MERGE_C R161, RZ, R161, RZ ;  /* 0x000000a1ffa1723e */ /* 0x000fe200048070ff */
[----:B------:R-:W-:Y:S01]  /*d880*/  FMUL R156, R156, UR20 ;  /* 0x000000149c9c7c20 */ /* 0x000fe20008400000 */
[----:B0-----:R-:W-:Y:S01]  /*d890*/  F2FP.SATFINITE.E4M3.F32.PACK_AB_MERGE_C R25, RZ, R160, RZ ;  /* 0x000000a0ff19723e */ /* 0x001fe200048070ff */
[----:B------:R-:W-:Y:S01]  /*d8a0*/  @!P5 STG.E.U8 desc[UR14][R30.64], R33 ;  /* 0x000000211e00d986 */ /* 0x000fe2000c10110e */
[----:B------:R-:W-:-:S02]  /*d8b0*/  F2FP.SATFINITE.E4M3.F32.PACK_AB_MERGE_C R159, RZ, R159, RZ ;  /* 0x0000009fff9f723e */ /* 0x000fc400048070ff */
[C---:B------:R-:W-:Y:S01]  /*d8c0*/  ISETP.LT.OR P5, PT, R41.reuse, 0x9, !P0 ;  /* 0x000000092900780c */ /* 0x040fe200047a1670 */
[----:B------:R-:W-:Y:S01]  /*d8d0*/  @!P6 STG.E.U8 desc[UR14][R30.64+0x1], R161 ;  /* 0x000001a11e00e986 */ /* 0x000fe2000c10110e */
[----:B------:R-:W-:-:S03]  /*d8e0*/  ISETP.LT.OR P6, PT, R41, 0xa, !P0 ;  /* 0x0000000a2900780c */ /* 0x000fc600047c1670 */
[----:B------:R0:W-:Y:S01]  /*d8f0*/  @!P3 STG.E.U8 desc[UR14][R28.64+0x8], R25 ;  /* 0x000008191c00b986 */ /* 0x0001e2000c10110e */
[----:B------:R-:W-:-:S03]  /*d900*/  ISETP.LT.OR P3, PT, R41, 0x11, !P1 ;  /* 0x000000112900780c */ /* 0x000fc60004f61670 */
[----:B------:R-:W-:Y:S01]  /*d910*/  @!P2 STG.E.U8 desc[UR14][R28.64+0x9], R159 ;  /* 0x0000099f1c00a986 */ /* 0x000fe2000c10110e */
[----:B------:R-:W-:Y:S01]  /*d920*/  ISETP.LT.OR P2, PT, R41, 0x12, !P1 ;  /* 0x000000122900780c */ /* 0x000fe20004f41670 */
[----:B------:R-:W-:Y:S01]  /*d930*/  FMUL R155, R155, UR20 ;  /* 0x000000149b9b7c20 */ /* 0x000fe20008400000 */
[----:B------:R-:W-:Y:S01]  /*d940*/  F2FP.SATFINITE.E4M3.F32.PACK_AB_MERGE_C R27, RZ, R158, RZ ;  /* 0x0000009eff1b723e */ /* 0x000fe200048070ff */
[----:B------:R-:W-:Y:S01]  /*d950*/  FMUL R154, R154, UR20 ;  /* 0x000000149a9a7c20 */ /* 0x000fe20008400000 */
[----:B------:R-:W-:Y:S01]  /*d960*/  F2FP.SATFINITE.E4M3.F32.PACK_AB_MERGE_C R157, RZ, R157, RZ ;  /* 0x0000009dff9d723e */ /* 0x000fe200048070ff */
[----:B------:R-:W-:Y:S01]  /*d970*/  FMUL R153, R153, UR20 ;  /* 0x0000001499997c20 */ /* 0x000fe20008400000 */
        /* <DEDUP_REMOVED lines=25> */
[----:B------:R1:W-:Y:S01]  /*db10*/  @!P2 STG.E.U8 desc[UR14][R28.64+0x19], R23 ;  /* 0x000019171c00a986 */ /* 0x0003e2000c10110e */
        /* <DEDUP_REMOVED lines=11> */
[----:B------:R0:W-:Y:S01]  /*dbd0*/  @!P6 STG.E.U8 desc[UR14][R30.64+0x19], R21 ;  /* 0x000019151e00e986 */ /* 0x0001e2000c10110e */
[----:B------:R-:W-:-:S03]  /*dbe0*/  ISETP.LT.OR P6, PT, R41, 0x22, !P0 ;  /* 0x000000222900780c */ /* 0x000fc600047c1670 */
[----:B------:R-:W-:Y:S01]  /*dbf0*/  @!P3 STG.E.U8 desc[UR14][R28.64+0x20], R25 ;  /* 0x000020191c00b986 */ /* 0x000fe2000c10110e */
[----:B------:R-:W-:-:S03]  /*dc00*/  ISETP.LT.OR P3, PT, R41, 0x29, !P1 ;  /* 0x000000292900780c */ /* 0x000fc60004f61670 */
[----:B------:R2:W-:Y:S01]  /*dc10*/  @!P2 STG.E.U8 desc[UR14][R28.64+0x21], R19 ;  /* 0x000021131c00a986 */ /* 0x0005e2000c10110e */
[----:B------:R-:W-:Y:S01]  /*dc20*/  ISETP.LT.OR P2, PT, R41, 0x2a, !P1 ;  /* 0x0000002a2900780c */ /* 0x000fe20004f41670 */
[----:B------:R-:W-:Y:S01]  /*dc30*/  FMUL R15, R15, UR20 ;  /* 0x000000140f0f7c20 */ /* 0x000fe20008400000 */
[----:B-1----:R-:W-:Y:S01]  /*dc40*/  F2FP.SATFINITE.E4M3.F32.PACK_AB_MERGE_C R23, RZ, R18, RZ ;  /* 0x00000012ff17723e */ /* 0x002fe200048070ff */
[----:B------:R-:W-:Y:S01]  /*dc50*/  FMUL R14, R14, UR20 ;  /* 0x000000140e0e7c20 */ /* 0x000fe20008400000 */
[----:B------:R-:W-:Y:S01]  /*dc60*/  F2FP.SATFINITE.E4M3.F32.PACK_AB_MERGE_C R17, RZ, R17, RZ ;  /* 0x00000011ff11723e */ /* 0x000fe200048070ff */
[----:B------:R-:W-:Y:S01]  /*dc70*/  FMUL R13, R13, UR20 ;  /* 0x000000140d0d7c20 */ /* 0x000fe20008400000 */
[----:B0-----:R-:W-:Y:S01]  /*dc80*/  F2FP.SATFINITE.E4M3.F32.PACK_AB_MERGE_C R21, RZ, R16, RZ ;  /* 0x00000010ff15723e */ /* 0x001fe200048070ff */
[----:B------:R-:W-:Y:S01]  /*dc90*/  @!P5 STG.E.U8 desc[UR14][R30.64+0x20], R23 ;  /* 0x000020171e00d986 */ /* 0x000fe2000c10110e */
[----:B------:R-:W-:Y:S02]  /*dca0*/  F2FP.SATFINITE.E4M3.F32.PACK_AB_MERGE_C R15, RZ, R15, RZ ;  /* 0x0000000fff0f723e */ /* 0x000fe400048070ff */
[C---:B------:R-:W-:Y:S01]  /*dcb0*/  ISETP.LT.OR P5, PT, R41.reuse, 0x29, !P0 ;  /* 0x000000292900780c */ /* 0x040fe200047a1670 */
[----:B------:R-:W-:Y:S01]  /*dcc0*/  @!P6 STG.E.U8 desc[UR14][R30.64+0x21], R17 ;  /* 0x000021111e00e986 */ /* 0x000fe2000c10110e */
[----:B------:R-:W-:-:S03]  /*dcd0*/  ISETP.LT.OR P6, PT, R41, 0x2a, !P0 ;  /* 0x0000002a2900780c */ /* 0x000fc600047c1670 */
[----:B------:R-:W-:Y:S01]  /*dce0*/  @!P3 STG.E.U8 desc[UR14][R28.64+0x28], R21 ;  /* 0x000028151c00b986 */ /* 0x000fe2000c10110e */
[C---:B------:R-:W-:Y:S01]  /*dcf0*/  ISETP.LT.OR P3, PT, R41.reuse, 0x31, !P1 ;  /* 0x000000312900780c */ /* 0x040fe20004f61670 */
[----:B------:R-:W-:Y:S02]  /*dd00*/  FMUL R12, R12, UR20 ;  /* 0x000000140c0c7c20 */ /* 0x000fe40008400000 */
[----:B------:R0:W-:Y:S01]  /*dd10*/  @!P2 STG.E.U8 desc[UR14][R28.64+0x29], R15 ;  /* 0x0000290f1c00a986 */ /* 0x0001e2000c10110e */
[----:B------:R-:W-:Y:S01]  /*dd20*/  ISETP.LT.OR P2, PT, R41, 0x32, !P1 ;  /* 0x000000322900780c */ /* 0x000fe20004f41670 */
[----:B------:R-:W-:Y:S01]  /*dd30*/  FMUL R11, R11, UR20 ;  /* 0x000000140b0b7c20 */ /* 0x000fe20008400000 */
[----:B--2---:R-:W-:Y:S01]  /*dd40*/  F2FP.SATFINITE.E4M3.F32.PACK_AB_MERGE_C R19, RZ, R14, RZ ;  /* 0x0000000eff13723e */ /* 0x004fe200048070ff */
[----:B------:R-:W2:Y:S01]  /*dd50*/  LDL.LU R222, [R1+0x18] ;  /* 0x0000180001de7983 */ /* 0x000ea20000300800 */
[----:B------:R-:W-:Y:S02]  /*dd60*/  F2FP.SATFINITE.E4M3.F32.PACK_AB_MERGE_C R13, RZ, R13, RZ ;  /* 0x0000000dff0d723e */ /* 0x000fe400048070ff */
[----:B------:R-:W-:Y:S01]  /*dd70*/  F2FP.SATFINITE.E4M3.F32.PACK_AB_MERGE_C R11, RZ, R11, RZ ;  /* 0x0000000bff0b723e */ /* 0x000fe200048070ff */
[----:B------:R-:W-:Y:S01]  /*dd80*/  @!P5 STG.E.U8 desc[UR14][R30.64+0x28], R19 ;  /* 0x000028131e00d986 */ /* 0x000fe2000c10110e */
[----:B0-----:R-:W-:-:S03]  /*dd90*/  F2FP.SATFINITE.E4M3.F32.PACK_AB_MERGE_C R15, RZ, R12, RZ ;  /* 0x0000000cff0f723e */ /* 0x001fc600048070ff */
[----:B------:R0:W-:Y:S01]  /*dda0*/  @!P6 STG.E.U8 desc[UR14][R30.64+0x29], R13 ;  /* 0x0000290d1e00e986 */ /* 0x0001e2000c10110e */
[C---:B------:R-:W-:Y:S02]  /*ddb0*/  ISETP.LT.OR P5, PT, R41.reuse, 0x31, !P0 ;  /* 0x000000312900780c */ /* 0x040fe400047a1670 */
[C---:B------:R-:W-:Y:S01]  /*ddc0*/  ISETP.LT.OR P6, PT, R41.reuse, 0x32, !P0 ;  /* 0x000000322900780c */ /* 0x040fe200047c1670 */
[----:B------:R-:W-:Y:S01]  /*ddd0*/  @!P3 STG.E.U8 desc[UR14][R28.64+0x30], R15 ;  /* 0x0000300f1c00b986 */ /* 0x000fe2000c10110e */
[----:B------:R-:W-:Y:S01]  /*dde0*/  ISETP.LT.OR P3, PT, R41, 0x39, !P1 ;  /* 0x000000392900780c */ /* 0x000fe20004f61670 */
[----:B------:R-:W-:Y:S01]  /*ddf0*/  FMUL R10, R10, UR20 ;  /* 0x000000140a0a7c20 */ /* 0x000fe20008400000 */
[----:B------:R-:W-:Y:S01]  /*de00*/  FMUL R9, R9, UR20 ;  /* 0x0000001409097c20 */ /* 0x000fe20008400000 */
[----:B------:R-:W2:Y:S01]  /*de10*/  LDL.LU R223, [R1+0x14] ;  /* 0x0000140001df7983 */ /* 0x000ea20000300800 */
[----:B------:R-:W-:-:S03]  /*de20*/  FMUL R8, R8, UR20 ;  /* 0x0000001408087c20 */ /* 0x000fc60008400000 */
[----:B------:R-:W2:Y:S01]  /*de30*/  LDL.LU R221, [R1+0x10] ;  /* 0x0000100001dd7983 */ /* 0x000ea20000300800 */
[----:B------:R-:W-:-:S03]  /*de40*/  F2FP.SATFINITE.E4M3.F32.PACK_AB_MERGE_C R17, RZ, R10, RZ ;  /* 0x0000000aff11723e */ /* 0x000fc600048070ff */
[----:B------:R-:W2:Y:S01]  /*de50*/  LDL.LU R220, [R1+0xc] ;  /* 0x00000c0001dc7983 */ /* 0x000ea20000300800 */
[----:B------:R-:W-:Y:S01]  /*de60*/  F2FP.SATFINITE.E4M3.F32.PACK_AB_MERGE_C R9, RZ, R9, RZ ;  /* 0x00000009ff09723e */ /* 0x000fe200048070ff */
[----:B------:R-:W-:Y:S01]  /*de70*/  FMUL R7, R7, UR20 ;  /* 0x0000001407077c20 */ /* 0x000fe20008400000 */
[----:B0-----:R-:W-:Y:S01]  /*de80*/  F2FP.SATFINITE.E4M3.F32.PACK_AB_MERGE_C R13, RZ, R8, RZ ;  /* 0x00000008ff0d723e */ /* 0x001fe200048070ff */
[----:B------:R0:W-:Y:S01]  /*de90*/  @!P2 STG.E.U8 desc[UR14][R28.64+0x31], R11 ;  /* 0x0000310b1c00a986 */ /* 0x0001e2000c10110e */
[----:B------:R-:W-:Y:S01]  /*dea0*/  ISETP.LT.OR P2, PT, R41, 0x3a, !P1 ;  /* 0x0000003a2900780c */ /* 0x000fe20004f41670 */
[----:B-----5:R-:W-:Y:S01]  /*deb0*/  FMUL R2, R2, UR20 ;  /* 0x0000001402027c20 */ /* 0x020fe20008400000 */
[----:B------:R-:W-:Y:S01]  /*dec0*/  F2FP.SATFINITE.E4M3.F32.PACK_AB_MERGE_C R7, RZ, R7, RZ ;  /* 0x00000007ff07723e */ /* 0x000fe200048070ff */
[----:B------:R-:W-:Y:S01]  /*ded0*/  @!P5 STG.E.U8 desc[UR14][R30.64+0x30], R17 ;  /* 0x000030111e00d986 */ /* 0x000fe2000c10110e */
[----:B------:R-:W-:Y:S01]  /*dee0*/  FMUL R3, R3, UR20 ;  /* 0x0000001403037c20 */ /* 0x000fe20008400000 */
[----:B------:R-:W-:Y:S01]  /*def0*/  FMUL R4, R4, UR20 ;  /* 0x0000001404047c20 */ /* 0x000fe20008400000 */
[C---:B------:R-:W-:Y:S01]  /*df00*/  ISETP.LT.OR P5, PT, R41.reuse, 0x39, !P0 ;  /* 0x000000392900780c */ /* 0x040fe200047a1670 */
[----:B------:R1:W-:Y:S01]  /*df10*/  @!P6 STG.E.U8 desc[UR14][R30.64+0x31], R9 ;  /* 0x000031091e00e986 */ /* 0x0003e2000c10110e */
[----:B------:R-:W-:Y:S01]  /*df20*/  ISETP.LT.OR P6, PT, R41, 0x3a, !P0 ;  /* 0x0000003a2900780c */ /* 0x000fe200047c1670 */
[----:B------:R-:W-:Y:S01]  /*df30*/  FMUL R6, R6, UR20 ;  /* 0x0000001406067c20 */ /* 0x000fe20008400000 */
[----:B------:R-:W-:Y:S01]  /*df40*/  FMUL R5, R5, UR20 ;  /* 0x0000001405057c20 */ /* 0x000fe20008400000 */
[----:B------:R3:W-:Y:S01]  /*df50*/  @!P3 STG.E.U8 desc[UR14][R28.64+0x38], R13 ;  /* 0x0000380d1c00b986 */ /* 0x0007e2000c10110e */
[----:B------:R-:W-:Y:S01]  /*df60*/  ISETP.LT.OR P3, PT, R41, 0x41, !P1 ;  /* 0x000000412900780c */ /* 0x000fe20004f61670 */
[----:B------:R-:W-:Y:S01]  /*df70*/  FMUL R0, R0, UR20 ;  /* 0x0000001400007c20 */ /* 0x000fe20008400000 */
[----:B0-----:R-:W-:Y:S01]  /*df80*/  F2FP.SATFINITE.E4M3.F32.PACK_AB_MERGE_C R11, RZ, R6, RZ ;  /* 0x00000006ff0b723e */ /* 0x001fe200048070ff */
[----:B------:R-:W2:Y:S01]  /*df90*/  LDL.LU R224, [R1+0x1c] ;  /* 0x00001c0001e07983 */ /* 0x000ea20000300800 */
[----:B------:R-:W-:-:S03]  /*dfa0*/  F2FP.SATFINITE.E4M3.F32.PACK_AB_MERGE_C R5, RZ, R5, RZ ;  /* 0x00000005ff05723e */ /* 0x000fc600048070ff */
[----:B------:R0:W-:Y:S01]  /*dfb0*/  @!P2 STG.E.U8 desc[UR14][R28.64+0x39], R7 ;  /* 0x000039071c00a986 */ /* 0x0001e2000c10110e */
[----:B-1----:R-:W-:Y:S01]  /*dfc0*/  F2FP.SATFINITE.E4M3.F32.PACK_AB_MERGE_C R9, RZ, R4, RZ ;  /* 0x00000004ff09723e */ /* 0x002fe200048070ff */
[----:B------:R-:W-:Y:S01]  /*dfd0*/  FMUL R4, R226, UR20 ;  /* 0x00000014e2047c20 */ /* 0x000fe20008400000 */
[----:B------:R-:W-:Y:S01]  /*dfe0*/  ISETP.LT.OR P2, PT, R41, 0x42, !P1 ;  /* 0x000000422900780c */ /* 0x000fe20004f41670 */
[----:B------:R-:W-:Y:S01]  /*dff0*/  @!P5 STG.E.U8 desc[UR14][R30.64+0x38], R11 ;  /* 0x0000380b1e00d986 */ /* 0x000fe2000c10110e */
[----:B---3--:R-:W-:Y:S01]  /*e000*/  F2FP.SATFINITE.E4M3.F32.PACK_AB_MERGE_C R13, RZ, R2, RZ ;  /* 0x00000002ff0d723e */ /* 0x008fe200048070ff */
[----:B----4-:R-:W-:Y:S01]  /*e010*/  FMUL R2, R225, UR20 ;  /* 0x00000014e1027c20 */ /* 0x010fe20008400000 */
[----:B------:R-:W-:Y:S01]  /*e020*/  ISETP.LT.OR P5, PT, R41, 0x41, !P0 ;  /* 0x000000412900780c */ /* 0x000fe200047a1670 */
[----:B------:R-:W3:Y:S01]  /*e030*/  LDL.LU R225, [R1+0x20] ;  /* 0x0000200001e17983 */ /* 0x000ee20000300800 */
[----:B0-----:R-:W-:Y:S01]  /*e040*/  F2FP.SATFINITE.E4M3.F32.PACK_AB_MERGE_C R7, RZ, R3, RZ ;  /* 0x00000003ff07723e */ /* 0x001fe200048070ff */
[----:B------:R-:W-:-:S02]  /*e050*/  FMUL R3, R227, UR20 ;  /* 0x00000014e3037c20 */ /* 0x000fc40008400000 */
[----:B------:R0:W-:Y:S01]  /*e060*/  @!P6 STG.E.U8 desc[UR14][R30.64+0x39], R5 ;  /* 0x000039051e00e986 */ /* 0x0001e2000c10110e */
[----:B------:R-:W-:-:S03]  /*e070*/  ISETP.LT.OR P6, PT, R41, 0x42, !P0 ;  /* 0x000000422900780c */ /* 0x000fc600047c1670 */
[----:B------:R-:W4:Y:S04]  /*e080*/  LDL.LU R227, [R1+0x24] ;  /* 0x0000240001e37983 */ /* 0x000f280000300800 */
[----:B------:R-:W4:Y:S04]  /*e090*/  LDL.LU R226, [R1+0x28] ;  /* 0x0000280001e27983 */ /* 0x000f280000300800 */
[----:B------:R-:W-:Y:S01]  /*e0a0*/  @!P3 STG.E.U8 desc[UR14][R28.64+0x40], R9 ;  /* 0x000040091c00b986 */ /* 0x000fe2000c10110e */
[C---:B------:R-:W-:Y:S02]  /*e0b0*/  ISETP.LT.OR P3, PT, R41.reuse, 0x49, !P1 ;  /* 0x000000492900780c */ /* 0x040fe40004f61670 */
[----:B0-----:R-:W-:Y:S01]  /*e0c0*/  F2FP.SATFINITE.E4M3.F32.PACK_AB_MERGE_C R5, RZ, R0, RZ ;  /* 0x00000000ff05723e */ /* 0x001fe200048070ff */
[----:B------:R0:W-:Y:S01]  /*e0d0*/  @!P2 STG.E.U8 desc[UR14][R28.64+0x41], R7 ;  /* 0x000041071c00a986 */ /* 0x0001e2000c10110e */
[----:B------:R-:W-:-:S03]  /*e0e0*/  ISETP.LT.OR P2, PT, R41, 0x4a, !P1 ;  /* 0x0000004a2900780c */ /* 0x000fc60004f41670 */
[----:B------:R-:W-:Y:S01]  /*e0f0*/  @!P5 STG.E.U8 desc[UR14][R30.64+0x40], R13 ;  /* 0x0000400d1e00d986 */ /* 0x000fe2000c10110e */
[----:B------:R-:W-:-:S03]  /*e100*/  ISETP.LT.OR P5, PT, R41, 0x49, !P0 ;  /* 0x000000492900780c */ /* 0x000fc600047a1670 */
[----:B------:R1:W-:Y:S01]  /*e110*/  @!P6 STG.E.U8 desc[UR14][R30.64+0x41], R5 ;  /* 0x000041051e00e986 */ /* 0x0003e2000c10110e */
[----:B0-----:R-:W-:Y:S02]  /*e120*/  F2FP.SATFINITE.E4M3.F32.PACK_AB_MERGE_C R7, RZ, R2, RZ ;  /* 0x00000002ff07723e */ /* 0x001fe400048070ff */
[----:B------:R-:W-:-:S03]  /*e130*/  ISETP.LT.OR P6, PT, R41, 0x4a, !P0 ;  /* 0x0000004a2900780c */ /* 0x000fc600047c1670 */
[----:B------:R0:W-:Y:S01]  /*e140*/  @!P3 STG.E.U8 desc[UR14][R28.64+0x48], R7 ;  /* 0x000048071c00b986 */ /* 0x0001e2000c10110e */
[----:B------:R-:W-:Y:S02]  /*e150*/  ISETP.LT.OR P3, PT, R41, 0x51, !P1 ;  /* 0x000000512900780c */ /* 0x000fe40004f61670 */
[----:B------:R-:W-:Y:S02]  /*e160*/  F2FP.SATFINITE.E4M3.F32.PACK_AB_MERGE_C R9, RZ, R3, RZ ;  /* 0x00000003ff09723e */ /* 0x000fe400048070ff */
[----:B------:R-:W-:-:S03]  /*e170*/  F2FP.SATFINITE.E4M3.F32.PACK_AB_MERGE_C R11, RZ, R4, RZ ;  /* 0x00000004ff0b723e */ /* 0x000fc600048070ff */
[----:B------:R0:W-:Y:S04]  /*e180*/  @!P2 STG.E.U8 desc[UR14][R28.64+0x49], R9 ;  /* 0x000049091c00a986 */ /* 0x0001e8000c10110e */
[----:B------:R-:W-:Y:S01]  /*e190*/  @!P5 STG.E.U8 desc[UR14][R30.64+0x48], R11 ;  /* 0x0000480b1e00d986 */ /* 0x000fe2000c10110e */
[----:B--2---:R-:W-:Y:S01]  /*e1a0*/  FMUL R2, R221, UR20 ;  /* 0x00000014dd027c20 */ /* 0x004fe20008400000 */
[----:B------:R-:W-:Y:S02]  /*e1b0*/  FMUL R0, R220, UR20 ;  /* 0x00000014dc007c20 */ /* 0x000fe40008400000 */
[----:B------:R-:W2:Y:S04]  /*e1c0*/  LDL.LU R220, [R1+0x2c] ;  /* 0x00002c0001dc7983 */ /* 0x000ea80000300800 */
[----:B------:R-:W2:Y:S01]  /*e1d0*/  LDL.LU R221, [R1+0x30] ;  /* 0x0000300001dd7983 */ /* 0x000ea20000300800 */
[----:B-1----:R-:W-:Y:S01]  /*e1e0*/  F2FP.SATFINITE.E4M3.F32.PACK_AB_MERGE_C R5, RZ, R0, RZ ;  /* 0x00000000ff05723e */ /* 0x002fe200048070ff */
[----:B------:R-:W-:Y:S01]  /*e1f0*/  FMUL R0, R222, UR20 ;  /* 0x00000014de007c20 */ /* 0x000fe20008400000 */
[----:B------:R-:W-:Y:S01]  /*e200*/  FMUL R3, R223, UR20 ;  /* 0x00000014df037c20 */ /* 0x000fe20008400000 */
[----:B0-----:R-:W-:Y:S01]  /*e210*/  F2FP.SATFINITE.E4M3.F32.PACK_AB_MERGE_C R7, RZ, R2, RZ ;  /* 0x00000002ff07723e */ /* 0x001fe200048070ff */
[----:B------:R-:W2:Y:S02]  /*e220*/  LDL.LU R223, [R1+0x34] ;  /* 0x0000340001df7983 */ /* 0x000ea40000300800 */
[----:B------:R-:W-:-:S02]  /*e230*/  F2FP.SATFINITE.E4M3.F32.PACK_AB_MERGE_C R13, RZ, R0, RZ ;  /* 0x00000000ff0d723e */ /* 0x000fc400048070ff */
[----:B------:R-:W2:Y:S01]  /*e240*/  LDL.LU R222, [R1+0x38] ;  /* 0x0000380001de7983 */ /* 0x000ea20000300800 */
[----:B------:R-:W-:Y:S01]  /*e250*/  F2FP.SATFINITE.E4M3.F32.PACK_AB_MERGE_C R9, RZ, R3, RZ ;  /* 0x00000003ff09723e */ /* 0x000fe200048070ff */
[----:B------:R-:W-:Y:S02]  /*e260*/  FMUL R2, R224, UR20 ;  /* 0x00000014e0027c20 */ /* 0x000fe40008400000 */
[----:B------:R-:W2:Y:S04]  /*e270*/  LDL.LU R224, [R1+0x3c] ;  /* 0x00003c0001e07983 */ /* 0x000ea80000300800 */
[----:B------:R-:W-:Y:S01]  /*e280*/  @!P6 STG.E.U8 desc[UR14][R30.64+0x49], R5 ;  /* 0x000049051e00e986 */ /* 0x000fe2000c10110e */
[----:B---3--:R-:W-:-:S03]  /*e290*/  FMUL R0, R225, UR20 ;  /* 0x00000014e1007c20 */ /* 0x008fc60008400000 */
[----:B------:R0:W-:Y:S04]  /*e2a0*/  @!P3 STG.E.U8 desc[UR14][R28.64+0x50], R7 ;  /* 0x000050071c00b986 */ /* 0x0001e8000c10110e */
[----:B------:R-:W3:Y:S01]  /*e2b0*/  LDL.LU R225, [R1+0x40] ;  /* 0x0000400001e17983 */ /* 0x000ee20000300800 */
[----:B----4-:R-:W-:-:S03]  /*e2c0*/  FMUL R3, R227, UR20 ;  /* 0x00000014e3037c20 */ /* 0x010fc60008400000 */
[----:B------:R-:W4:Y:S01]  /*e2d0*/  LDL.LU R227, [R1+0x44] ;  /* 0x0000440001e37983 */ /* 0x000f220000300800 */
[----:B0-----:R-:W-:Y:S01]  /*e2e0*/  F2FP.SATFINITE.E4M3.F32.PACK_AB_MERGE_C R7, RZ, R0, RZ ;  /* 0x00000000ff07723e */ /* 0x001fe200048070ff */
[----:B------:R-:W-:Y:S02]  /*e2f0*/  FMUL R0, R226, UR20 ;  /* 0x00000014e2007c20 */ /* 0x000fe40008400000 */
[----:B------:R-:W4:Y:S01]  /*e300*/  LDL.LU R226, [R1+0x48] ;  /* 0x0000480001e27983 */ /* 0x000f220000300800 */
[C---:B------:R-:W-:Y:S02]  /*e310*/  ISETP.LT.OR P2, PT, R41.reuse, 0x52, !P1 ;  /* 0x000000522900780c */ /* 0x040fe40004f41670 */
[C---:B------:R-:W-:Y:S01]  /*e320*/  ISETP.LT.OR P6, PT, R41.reuse, 0x52, !P0 ;  /* 0x000000522900780c */ /* 0x040fe200047c1670 */
[----:B------:R-:W4:Y:S01]  /*e330*/  LDL.LU R218, [R1+0x4c] ;  /* 0x00004c0001da7983 */ /* 0x000f220000300800 */
[----:B------:R-:W-:Y:S02]  /*e340*/  F2FP.SATFINITE.E4M3.F32.PACK_AB_MERGE_C R5, RZ, R2, RZ ;  /* 0x00000002ff05723e */ /* 0x000fe400048070ff */
[----:B------:R-:W-:-:S02]  /*e350*/  ISETP.LT.OR P5, PT, R41, 0x51, !P0 ;  /* 0x000000512900780c */ /* 0x000fc400047a1670 */
[----:B------:R-:W-:Y:S02]  /*e360*/  F2FP.SATFINITE.E4M3.F32.PACK_AB_MERGE_C R11, RZ, R0, RZ ;  /* 0x00000000ff0b723e */ /* 0x000fe400048070ff */
[----:B------:R-:W-:-:S03]  /*e370*/  ISETP.LT.OR P3, PT, R41, 0x59, !P1 ;  /* 0x000000592900780c */ /* 0x000fc60004f61670 */
[----:B------:R0:W-:Y:S01]  /*e380*/  @!P2 STG.E.U8 desc[UR14][R28.64+0x51], R9 ;  /* 0x000051091c00a986 */ /* 0x0001e2000c10110e */
[----:B------:R-:W-:-:S03]  /*e390*/  ISETP.LT.OR P2, PT, R41, 0x5a, !P1 ;  /* 0x0000005a2900780c */ /* 0x000fc60004f41670 */
[----:B------:R1:W-:Y:S01]  /*e3a0*/  @!P6 STG.E.U8 desc[UR14][R30.64+0x51], R5 ;  /* 0x000051051e00e986 */ /* 0x0003e2000c10110e */
[----:B------:R-:W-:-:S03]  /*e3b0*/  ISETP.LT.OR P6, PT, R41, 0x5a, !P0 ;  /* 0x0000005a2900780c */ /* 0x000fc600047c1670 */
[----:B------:R-:W-:Y:S01]  /*e3c0*/  @!P5 STG.E.U8 desc[UR14][R30.64+0x50], R13 ;  /* 0x0000500d1e00d986 */ /* 0x000fe2000c10110e */
[----:B0-----:R-:W-:-:S03]  /*e3d0*/  F2FP.SATFINITE.E4M3.F32.PACK_AB_MERGE_C R9, RZ, R3, RZ ;  /* 0x00000003ff09723e */ /* 0x001fc600048070ff */
[----:B------:R0:W-:Y:S04]  /*e3e0*/  @!P3 STG.E.U8 desc[UR14][R28.64+0x58], R7 ;  /* 0x000058071c00b986 */ /* 0x0001e8000c10110e */
[----:B------:R0:W-:Y:S01]  /*e3f0*/  @!P2 STG.E.U8 desc[UR14][R28.64+0x59], R9 ;  /* 0x000059091c00a986 */ /* 0x0001e2000c10110e */
[----:B--2---:R-:W-:-:S03]  /*e400*/  FMUL R0, R220, UR20 ;  /* 0x00000014dc007c20 */ /* 0x004fc60008400000 */
[----:B------:R-:W2:Y:S01]  /*e410*/  LDL.LU R220, [R1+0x50] ;  /* 0x0000500001dc7983 */ /* 0x000ea20000300800 */
[----:B------:R-:W-:-:S03]  /*e420*/  FMUL R2, R221, UR20 ;  /* 0x00000014dd027c20 */ /* 0x000fc60008400000 */
[----:B------:R-:W2:Y:S01]  /*e430*/  LDL.LU R221, [R1+0x54] ;  /* 0x0000540001dd7983 */ /* 0x000ea20000300800 */
[----:B-1----:R-:W-:Y:S01]  /*e440*/  F2FP.SATFINITE.E4M3.F32.PACK_AB_MERGE_C R5, RZ, R0, RZ ;  /* 0x00000000ff05723e */ /* 0x002fe200048070ff */
[----:B------:R-:W-:Y:S02]  /*e450*/  FMUL R3, R223, UR20 ;  /* 0x00000014df037c20 */ /* 0x000fe40008400000 */
[----:B------:R-:W2:Y:S01]  /*e460*/  LDL.LU R223, [R1+0x58] ;  /* 0x0000580001df7983 */ /* 0x000ea20000300800 */
[----:B0-----:R-:W-:Y:S01]  /*e470*/  F2FP.SATFINITE.E4M3.F32.PACK_AB_MERGE_C R7, RZ, R2, RZ ;  /* 0x00000002ff07723e */ /* 0x001fe200048070ff */
[----:B------:R-:W-:Y:S01]  /*e480*/  FMUL R4, R222, UR20 ;  /* 0x00000014de047c20 */ /* 0x000fe20008400000 */
[----:B------:R-:W-:Y:S01]  /*e490*/  F2FP.SATFINITE.E4M3.F32.PACK_AB_MERGE_C R9, RZ, R3, RZ ;  /* 0x00000003ff09723e */ /* 0x000fe200048070ff */
[----:B------:R-:W2:Y:S01]  /*e4a0*/  LDL.LU R222, [R1+0x5c] ;  /* 0x00005c0001de7983 */ /* 0x000ea20000300800 */
[----:B------:R-:W-:-:S03]  /*e4b0*/  FMUL R0, R224, UR20 ;  /* 0x00000014e0007c20 */ /* 0x000fc60008400000 */
[----:B------:R0:W-:Y:S04]  /*e4c0*/  @!P6 STG.E.U8 desc[UR14][R30.64+0x59], R5 ;  /* 0x000059051e00e986 */ /* 0x0001e8000c10110e */
[----:B------:R-:W2:Y:S01]  /*e4d0*/  LDL.LU R224, [R1+0x60] ;  /* 0x0000600001e07983 */ /* 0x000ea20000300800 */
[----:B0-----:R-:W-:Y:S01]  /*e4e0*/  F2FP.SATFINITE.E4M3.F32.PACK_AB_MERGE_C R5, RZ, R0, RZ ;  /* 0x00000000ff05723e */ /* 0x001fe200048070ff */
[----:B---3--:R-:W-:Y:S02]  /*e4f0*/  FMUL R2, R225, UR20 ;  /* 0x00000014e1027c20 */ /* 0x008fe40008400000 */
[----:B------:R-:W3:Y:S01]  /*e500*/  LDL.LU R225, [R1+0x64] ;  /* 0x0000640001e17983 */ /* 0x000ee20000300800 */
[----:B----4-:R-:W-:-:S03]  /*e510*/  FMUL R3, R227, UR20 ;  /* 0x00000014e3037c20 */ /* 0x010fc60008400000 */
[----:B------:R-:W4:Y:S01]  /*e520*/  LDL.LU R227, [R1+0x68] ;  /* 0x0000680001e37983 */ /* 0x000f220000300800 */
[----:B------:R-:W-:-:S03]  /*e530*/  FMUL R0, R226, UR20 ;  /* 0x00000014e2007c20 */ /* 0x000fc60008400000 */
[----:B------:R-:W4:Y:S01]  /*e540*/  LDL.LU R226, [R1+0x6c] ;  /* 0x00006c0001e27983 */ /* 0x000f220000300800 */
[C---:B------:R-:W-:Y:S02]  /*e550*/  ISETP.LT.OR P5, PT, R41.reuse, 0x59, !P0 ;  /* 0x000000592900780c */ /* 0x040fe400047a1670 */
[C---:B------:R-:W-:Y:S02]  /*e560*/  ISETP.LT.OR P2, PT, R41.reuse, 0x62, !P1 ;  /* 0x000000622900780c */ /* 0x040fe40004f41670 */
[C---:B------:R-:W-:Y:S02]  /*e570*/  ISETP.LT.OR P3, PT, R41.reuse, 0x61, !P1 ;  /* 0x000000612900780c */ /* 0x040fe40004f61670 */
[----:B------:R-:W-:-:S07]  /*e580*/  ISETP.LT.OR P6, PT, R41, 0x62, !P0 ;  /* 0x000000622900780c */ /* 0x000fce00047c1670 */
[----:B------:R-:W-:Y:S01]  /*e590*/  @!P5 STG.E.U8 desc[UR14][R30.64+0x58], R11 ;  /* 0x0000580b1e00d986 */ /* 0x000fe2000c10110e */
[----:B------:R-:W-:-:S03]  /*e5a0*/  ISETP.LT.OR P5, PT, R41, 0x61, !P0 ;  /* 0x000000612900780c */ /* 0x000fc600047a1670 */
[----:B------:R0:W-:Y:S01]  /*e5b0*/  @!P2 STG.E.U8 desc[UR14][R28.64+0x61], R9 ;  /* 0x000061091c00a986 */ /* 0x0001e2000c10110e */
[----:B------:R-:W-:-:S03]  /*e5c0*/  ISETP.LT.OR P2, PT, R41, 0x6a, !P1 ;  /* 0x0000006a2900780c */ /* 0x000fc60004f41670 */
[----:B------:R1:W-:Y:S01]  /*e5d0*/  @!P3 STG.E.U8 desc[UR14][R28.64+0x60], R7 ;  /* 0x000060071c00b986 */ /* 0x0003e2000c10110e */
[----:B------:R-:W-:Y:S02]  /*e5e0*/  ISETP.LT.OR P3, PT, R41, 0x69, !P1 ;  /* 0x000000692900780c */ /* 0x000fe40004f61670 */
[----:B------:R-:W-:Y:S01]  /*e5f0*/  F2FP.SATFINITE.E4M3.F32.PACK_AB_MERGE_C R13, RZ, R4, RZ ;  /* 0x00000004ff0d723e */ /* 0x000fe200048070ff */
[----:B------:R1:W-:Y:S01]  /*e600*/  @!P6 STG.E.U8 desc[UR14][R30.64+0x61], R5 ;  /* 0x000061051e00e986 */ /* 0x0003e2000c10110e */
[----:B0-----:R-:W-:-:S03]  /*e610*/  F2FP.SATFINITE.E4M3.F32.PACK_AB_MERGE_C R9, RZ, R3, RZ ;  /* 0x00000003ff09723e */ /* 0x001fc600048070ff */
[----:B------:R-:W-:Y:S01]  /*e620*/  @!P5 STG.E.U8 desc[UR14][R30.64+0x60], R13 ;  /* 0x0000600d1e00d986 */ /* 0x000fe2000c10110e */
[----:B-1----:R-:W-:-:S03]  /*e630*/  F2FP.SATFINITE.E4M3.F32.PACK_AB_MERGE_C R7, RZ, R2, RZ ;  /* 0x00000002ff07723e */ /* 0x002fc600048070ff */
[----:B------:R-:W-:Y:S01]  /*e640*/  @!P2 STG.E.U8 desc[UR14][R28.64+0x69], R9 ;  /* 0x000069091c00a986 */ /* 0x000fe2000c10110e */
[C---:B------:R-:W-:Y:S02]  /*e650*/  ISETP.LT.OR P5, PT, R41.reuse, 0x69, !P0 ;  /* 0x000000692900780c */ /* 0x040fe400047a1670 */
[C---:B------:R-:W-:Y:S01]  /*e660*/  ISETP.LT.OR P6, PT, R41.reuse, 0x6a, !P0 ;  /* 0x0000006a2900780c */ /* 0x040fe200047c1670 */
[----:B------:R0:W-:Y:S01]  /*e670*/  @!P3 STG.E.U8 desc[UR14][R28.64+0x68], R7 ;  /* 0x000068071c00b986 */ /* 0x0001e2000c10110e */
[C---:B------:R-:W-:Y:S01]  /*e680*/  ISETP.LT.OR P2, PT, R41.reuse, 0x72, !P1 ;  /* 0x000000722900780c */ /* 0x040fe20004f41670 */
[----:B------:R-:W-:Y:S01]  /*e690*/  FMUL R2, R218, UR20 ;  /* 0x00000014da027c20 */ /* 0x000fe20008400000 */
[----:B------:R-:W-:Y:S02]  /*e6a0*/  ISETP.LT.OR P3, PT, R41, 0x71, !P1 ;  /* 0x000000712900780c */ /* 0x000fe40004f61670 */
[----:B------:R-:W-:Y:S02]  /*e6b0*/  F2FP.SATFINITE.E4M3.F32.PACK_AB_MERGE_C R11, RZ, R0, RZ ;  /* 0x00000000ff0b723e */ /* 0x000fe400048070ff */
[----:B------:R-:W-:-:S03]  /*e6c0*/  F2FP.SATFINITE.E4M3.F32.PACK_AB_MERGE_C R5, RZ, R2, RZ ;  /* 0x00000002ff05723e */ /* 0x000fc600048070ff */
[----:B------:R-:W-:Y:S01]  /*e6d0*/  @!P5 STG.E.U8 desc[UR14][R30.64+0x68], R11 ;  /* 0x0000680b1e00d986 */ /* 0x000fe2000c10110e */
[----:B------:R-:W-:-:S03]  /*e6e0*/  ISETP.LT.OR P5, PT, R41, 0x71, !P0 ;  /* 0x000000712900780c */ /* 0x000fc600047a1670 */
[----:B------:R-:W-:Y:S01]  /*e6f0*/  @!P6 STG.E.U8 desc[UR14][R30.64+0x69], R5 ;  /* 0x000069051e00e986 */ /* 0x000fe2000c10110e */
[----:B------:R-:W-:Y:S01]  /*e700*/  ISETP.LT.OR P6, PT, R41, 0x72, !P0 ;  /* 0x000000722900780c */ /* 0x000fe200047c1670 */
[----:B--2---:R-:W-:Y:S01]  /*e710*/  FMUL R0, R220, UR20 ;  /* 0x00000014dc007c20 */ /* 0x004fe20008400000 */
[----:B------:R-:W-:-:S04]  /*e720*/  FMUL R3, R221, UR20 ;  /* 0x00000014dd037c20 */ /* 0x000fc80008400000 */
[----:B0-----:R-:W-:Y:S02]  /*e730*/  F2FP.SATFINITE.E4M3.F32.PACK_AB_MERGE_C R7, RZ, R0, RZ ;  /* 0x00000000ff07723e */ /* 0x001fe400048070ff */
[----:B------:R-:W-:Y:S01]  /*e740*/  F2FP.SATFINITE.E4M3.F32.PACK_AB_MERGE_C R9, RZ, R3, RZ ;  /* 0x00000003ff09723e */ /* 0x000fe200048070ff */
[----:B------:R-:W-:Y:S02]  /*e750*/  FMUL R0, R223, UR20 ;  /* 0x00000014df007c20 */ /* 0x000fe40008400000 */
[----:B------:R0:W-:Y:S01]  /*e760*/  @!P3 STG.E.U8 desc[UR14][R28.64+0x70], R7 ;  /* 0x000070071c00b986 */ /* 0x0001e2000c10110e */
[----:B------:R-:W-:-:S03]  /*e770*/  ISETP.LT.OR P3, PT, R41, 0x79, !P0 ;  /* 0x000000792900780c */ /* 0x000fc60004761670 */
[----:B------:R1:W-:Y:S01]  /*e780*/  @!P2 STG.E.U8 desc[UR14][R28.64+0x71], R9 ;  /* 0x000071091c00a986 */ /* 0x0003e2000c10110e */
[C---:B------:R-:W-:Y:S02]  /*e790*/  ISETP.LT.OR P2, PT, R41.reuse, 0x79, !P1 ;  /* 0x000000792900780c */ /* 0x040fe40004f41670 */
[C---:B------:R-:W-:Y:S02]  /*e7a0*/  ISETP.LT.OR P1, PT, R41.reuse, 0x7a, !P1 ;  /* 0x0000007a2900780c */ /* 0x040fe40004f21670 */
[----:B------:R-:W-:Y:S01]  /*e7b0*/  F2FP.SATFINITE.E4M3.F32.PACK_AB_MERGE_C R13, RZ, R0, RZ ;  /* 0x00000000ff0d723e */ /* 0x000fe200048070ff */
[----:B------:R-:W-:Y:S01]  /*e7c0*/  FMUL R0, R222, UR20 ;  /* 0x00000014de007c20 */ /* 0x000fe20008400000 */
[----:B------:R-:W-:Y:S01]  /*e7d0*/  ISETP.LT.OR P0, PT, R41, 0x7a, !P0 ;  /* 0x0000007a2900780c */ /* 0x000fe20004701670 */
[----:B------:R-:W-:-:S03]  /*e7e0*/  FMUL R2, R224, UR20 ;  /* 0x00000014e0027c20 */ /* 0x000fc60008400000 */
[----:B0-----:R-:W-:Y:S02]  /*e7f0*/  F2FP.SATFINITE.E4M3.F32.PACK_AB_MERGE_C R7, RZ, R0, RZ ;  /* 0x00000000ff07723e */ /* 0x001fe400048070ff */
[----:B-1----:R-:W-:Y:S01]  /*e800*/  F2FP.SATFINITE.E4M3.F32.PACK_AB_MERGE_C R9, RZ, R2, RZ ;  /* 0x00000002ff09723e */ /* 0x002fe200048070ff */
[----:B---3--:R-:W-:Y:S01]  /*e810*/  FMUL R3, R225, UR20 ;  /* 0x00000014e1037c20 */ /* 0x008fe20008400000 */
[----:B----4-:R-:W-:Y:S01]  /*e820*/  FMUL R4, R227, UR20 ;  /* 0x00000014e3047c20 */ /* 0x010fe20008400000 */
[----:B------:R-:W-:-:S03]  /*e830*/  FMUL R5, R226, UR20 ;  /* 0x00000014e2057c20 */ /* 0x000fc60008400000 */
[----:B------:R-:W-:Y:S02]  /*e840*/  F2FP.SATFINITE.E4M3.F32.PACK_AB_MERGE_C R3, RZ, R3, RZ ;  /* 0x00000003ff03723e */ /* 0x000fe400048070ff */
[----:B------:R-:W-:Y:S02]  /*e850*/  F2FP.SATFINITE.E4M3.F32.PACK_AB_MERGE_C R11, RZ, R4, RZ ;  /* 0x00000004ff0b723e */ /* 0x000fe400048070ff */
[----:B------:R-:W-:Y:S01]  /*e860*/  F2FP.SATFINITE.E4M3.F32.PACK_AB_MERGE_C R5, RZ, R5, RZ ;  /* 0x00000005ff05723e */ /* 0x000fe200048070ff */
[----:B------:R0:W-:Y:S04]  /*e870*/  @!P5 STG.E.U8 desc[UR14][R30.64+0x70], R13 ;  /* 0x0000700d1e00d986 */ /* 0x0001e8000c10110e */
[----:B------:R0:W-:Y:S04]  /*e880*/  @!P6 STG.E.U8 desc[UR14][R30.64+0x71], R7 ;  /* 0x000071071e00e986 */ /* 0x0001e8000c10110e */
[----:B------:R0:W-:Y:S04]  /*e890*/  @!P2 STG.E.U8 desc[UR14][R28.64+0x78], R9 ;  /* 0x000078091c00a986 */ /* 0x0001e8000c10110e */
[----:B------:R0:W-:Y:S04]  /*e8a0*/  @!P1 STG.E.U8 desc[UR14][R28.64+0x79], R3 ;  /* 0x000079031c009986 */ /* 0x0001e8000c10110e */
[----:B------:R0:W-:Y:S04]  /*e8b0*/  @!P3 STG.E.U8 desc[UR14][R30.64+0x78], R11 ;  /* 0x0000780b1e00b986 */ /* 0x0001e8000c10110e */
[----:B------:R0:W-:Y:S02]  /*e8c0*/  @!P0 STG.E.U8 desc[UR14][R30.64+0x79], R5 ;  /* 0x000079051e008986 */ /* 0x0001e4000c10110e */
.L_x_295:
[----:B------:R-:W-:Y:S05]  /*e8d0*/  BSYNC B0 ;  /* 0x0000000000007941 */ /* 0x000fea0003800000 */
.L_x_37:
[----:B0----5:R-:W2:Y:S04]  /*e8e0*/  LDL.LU R3, [R1+0x78] ;  /* 0x0000780001037983 */ /* 0x021ea80000300800 */
[----:B------:R-:W2:Y:S01]  /*e8f0*/  LDL.LU R2, [R1+0x7c] ;  /* 0x00007c0001027983 */ /* 0x000ea20000300800 */
[----:B------:R-:W-:Y:S01]  /*e900*/  ULDC UR6, c[0x0][0xc] ;  /* 0x0000030000067ab9 */ /* 0x000fe20000000800 */
[----:B------:R-:W-:Y:S01]  /*e910*/  ULDC UR7, c[0x0][0x10] ;  /* 0x0000040000077ab9 */ /* 0x000fe20000000800 */
[----:B------:R-:W2:Y:S01]  /*e920*/  LDC R5, c[0x0][0x14] ;  /* 0x00000500ff057b82 */ /* 0x000ea20000000800 */
[----:B------:R-:W-:Y:S01]  /*e930*/  UIMAD.WIDE.U32 UR6, UR6, UR7, URZ ;  /* 0x00000007060672a5 */ /* 0x000fe2000f8e003f */
[----:B------:R-:W-:Y:S01]  /*e940*/  PRMT R0, RZ, 0x7610, R0 ;  /* 0x00007610ff007816 */ /* 0x000fe20000000000 */
[----:B------:R-:W-:-:S04]  /*e950*/  UMOV UR12, 0xffffffff ;  /* 0xffffffff000c7882 */ /* 0x000fc80000000000 */
[----:B--2---:R-:W-:-:S04]  /*e960*/  IMAD.WIDE.U32 R2, R5, UR6, R2 ;  /* 0x0000000605027c25 */ /* 0x004fc8000f8e0002 */
[----:B------:R-:W-:Y:S01]  /*e970*/  IMAD R5, R5, UR7, RZ ;  /* 0x0000000705057c24 */ /* 0x000fe2000f8e02ff */
[----:B------:R-:W-:Y:S01]  /*e980*/  ULDC.64 UR6, c[0x0][0x650] ;  /* 0x0001940000067ab9 */ /* 0x000fe20000000a00 */
[----:B------:R-:W-:Y:S01]  /*e990*/  IMAD.MOV.U32 R19, RZ, RZ, R2 ;  /* 0x000000ffff137224 */ /* 0x000fe200078e0002 */
[----:B------:R-:W-:Y:S01]  /*e9a0*/  ISETP.GE.U32.AND P0, PT, R2, UR6, PT ;  /* 0x0000000602007c0c */ /* 0x000fe2000bf06070 */
[----:B------:R-:W-:Y:S02]  /*e9b0*/  IMAD.IADD R22, R3, 0x1, R5 ;  /* 0x0000000103167824 */ /* 0x000fe400078e0205 */
[----:B------:R-:W-:-:S03]  /*e9c0*/  IMAD.MOV.U32 R2, RZ, RZ, -0x1 ;  /* 0xffffffffff027424 */ /* 0x000fc600078e00ff */
[----:B------:R0:W-:Y:S01]  /*e9d0*/  STL [R1+0x78], R22 ;  /* 0x0000781601007387 */ /* 0x0001e20000100800 */
[----:B------:R-:W-:-:S03]  /*e9e0*/  ISETP.GE.U32.AND.EX P0, PT, R22, UR7, PT, P0 ;  /* 0x0000000716007c0c */ /* 0x000fc6000bf06100 */
[----:B------:R0:W-:Y:S04]  /*e9f0*/  STL [R1+0x7c], R19 ;  /* 0x00007c1301007387 */ /* 0x0001e80000100800 */
[----:B------:R0:W-:Y:S06]  /*ea00*/  STL [R1+0x80], R2 ;  /* 0x0000800201007387 */ /* 0x0001ec0000100800 */
[----:B------:R-:W-:Y:S05]  /*ea10*/  @P0 BRA `(.L_x_296) ;  /* 0x00000004006c0947 */ /* 0x000fea0003800000 */
[----:B------:R-:W2:Y:S01]  /*ea20*/  S2R R14, SR_CTAID.X ;  /* 0x00000000000e7919 */ /* 0x000ea20000002500 */
[----:B------:R-:W5:Y:S01]  /*ea30*/  LDC.64 R8, c[0x0][0x628] ;  /* 0x00018a00ff087b82 */ /* 0x000f620000000a00 */
[----:B------:R-:W-:Y:S01]  /*ea40*/  ULDC UR6, c[0x0][0x150] ;  /* 0x0000540000067ab9 */ /* 0x000fe20000000800 */
[----:B------:R-:W-:Y:S01]  /*ea50*/  IMAD.MOV.U32 R6, RZ, RZ, R19 ;  /* 0x000000ffff067224 */ /* 0x000fe200078e0013 */
[----:B------:R-:W0:Y:S01]  /*ea60*/  S2R R16, SR_CTAID.Y ;  /* 0x0000000000107919 */ /* 0x000e220000002600 */
[----:B------:R-:W-:-:S04]  /*ea70*/  IMAD.MOV.U32 R7, RZ, RZ, R22 ;  /* 0x000000ffff077224 */ /* 0x000fc800078e0016 */
[----:B------:R-:W0:Y:S08]  /*ea80*/  LDC R17, c[0x0][0x144] ;  /* 0x00005100ff117b82 */ /* 0x000e300000000800 */
[----:B------:R-:W0:Y:S08]  /*ea90*/  LDC R10, c[0x0][0x630] ;  /* 0x00018c00ff0a7b82 */ /* 0x000e300000000800 */
[----:B------:R-:W0:Y:S01]  /*eaa0*/  LDC.64 R12, c[0x0][0x620] ;  /* 0x00018800ff0c7b82 */ /* 0x000e220000000a00 */
[----:B-----5:R-:W-:-:S04]  /*eab0*/  ISETP.NE.U32.AND P0, PT, R8, RZ, PT ;  /* 0x000000ff0800720c */ /* 0x020fc80003f05070 */
[----:B------:R-:W-:Y:S02]  /*eac0*/  ISETP.NE.AND.EX P0, PT, R9, RZ, PT, P0 ;  /* 0x000000ff0900720c */ /* 0x000fe40003f05300 */
[----:B--2---:R-:W-:-:S05]  /*ead0*/  I2FP.F32.U32 R0, R14 ;  /* 0x0000000e00007245 */ /* 0x004fca0000201000 */
[----:B------:R-:W-:-:S04]  /*eae0*/  FMUL R0, R0, UR6 ;  /* 0x0000000600007c20 */ /* 0x000fc80008400000 */
[----:B------:R2:W0:Y:S02]  /*eaf0*/  F2I.U32.TRUNC.NTZ R15, R0 ;  /* 0x00000000000f7305 */ /* 0x000424000020f000 */
[----:B------:R-:W-:Y:S05]  /*eb00*/  @!P0 BRA `(.L_x_297) ;  /* 0x0000000000288947 */ /* 0x000fea0003800000 */
[----:B--2---:R-:W2:Y:S02]  /*eb10*/  LDC R0, c[0x0][0x634] ;  /* 0x00018d00ff007b82 */ /* 0x004ea40000000800 */
[----:B--2---:R-:W-:-:S05]  /*eb20*/  IADD3 R7, P0, R19, R0, RZ ;  /* 0x0000000013077210 */ /* 0x004fca0007f1e0ff */
[----:B------:R-:W-:-:S04]  /*eb30*/  IMAD.X R11, RZ, RZ, R22, P0 ;  /* 0x000000ffff0b7224 */ /* 0x000fc800000e0616 */
[----:B0-----:R-:W-:-:S04]  /*eb40*/  IMAD.WIDE.U32 R2, R11, R8, RZ ;  /* 0x000000080b027225 */ /* 0x001fc800078e00ff */
[----:B------:R-:W-:-:S04]  /*eb50*/  IMAD.WIDE.U32 R4, P0, R7, R9, R2 ;  /* 0x0000000907047225 */ /* 0x000fc80007800002 */
[----:B------:R-:W-:-:S04]  /*eb60*/  IMAD.WIDE.U32 R2, R7, R8, RZ ;  /* 0x0000000807027225 */ /* 0x000fc800078e00ff */
[----:B------:R-:W-:Y:S01]  /*eb70*/  IMAD.X R7, RZ, RZ, RZ, P0 ;  /* 0x000000ffff077224 */ /* 0x000fe200000e06ff */
[----:B------:R-:W-:Y:S01]  /*eb80*/  IADD3 RZ, P0, R3, R4, RZ ;  /* 0x0000000403ff7210 */ /* 0x000fe20007f1e0ff */
[----:B------:R-:W-:-:S04]  /*eb90*/  IMAD.MOV.U32 R6, RZ, RZ, R5 ;  /* 0x000000ffff067224 */ /* 0x000fc800078e0005 */
[----:B------:R-:W-:-:S08]  /*eba0*/  IMAD.WIDE.U32.X R6, R11, R9, R6, P0 ;  /* 0x000000090b067225 */ /* 0x000fd000000e0406 */
.L_x_297:
[-CC-:B01----:R-:W-:Y:S01]  /*ebb0*/  SHF.R.U64 R24, R6, R10.reuse, R7.reuse ;  /* 0x0000000a06187219 */ /* 0x183fe20000001207 */
[----:B------:R-:W0:Y:S01]  /*ebc0*/  LDC.64 R20, c[0x0][0x640] ;  /* 0x00019000ff147b82 */ /* 0x000e220000000a00 */
[----:B--2---:R-:W-:Y:S01]  /*ebd0*/  SHF.R.U32.HI R0, RZ, R10, R7 ;  /* 0x0000000aff007219 */ /* 0x004fe20000011607 */
[----:B------:R-:W-:Y:S01]  /*ebe0*/  IMAD.MOV.U32 R2, RZ, RZ, R19 ;  /* 0x000000ffff027224 */ /* 0x000fe200078e0013 */
[----:B------:R-:W-:Y:S01]  /*ebf0*/  IADD3 R5, P0, RZ, -R24, RZ ;  /* 0x80000018ff057210 */ /* 0x000fe20007f1e0ff */
[----:B------:R-:W-:Y:S01]  /*ec00*/  IMAD.MOV R15, RZ, RZ, -R15 ;  /* 0x000000ffff0f7224 */ /* 0x000fe200078e0a0f */
[----:B------:R-:W-:Y:S01]  /*ec10*/  ULDC UR6, c[0x0][0x154] ;  /* 0x0000550000067ab9 */ /* 0x000fe20000000800 */
[----:B------:R-:W-:Y:S02]  /*ec20*/  IMAD.MOV.U32 R7, RZ, RZ, 0x1 ;  /* 0x00000001ff077424 */ /* 0x000fe400078e00ff */
[----:B------:R-:W1:Y:S01]  /*ec30*/  LDC R4, c[0x0][0x618] ;  /* 0x00018600ff047b82 */ /* 0x000e620000000800 */
[----:B------:R-:W-:-:S02]  /*ec40*/  IMAD.X R3, RZ, RZ, ~R0, P0 ;  /* 0x000000ffff037224 */ /* 0x000fc400000e0e00 */
[----:B------:R-:W-:Y:S02]  /*ec50*/  IMAD R15, R17, R15, R14 ;  /* 0x0000000f110f7224 */ /* 0x000fe400078e020e */
[-C--:B------:R-:W-:Y:S02]  /*ec60*/  IMAD R0, R3, R12.reuse, RZ ;  /* 0x0000000c03007224 */ /* 0x080fe400078e02ff */
[----:B------:R-:W-:Y:S01]  /*ec70*/  IMAD.MOV.U32 R3, RZ, RZ, R22 ;  /* 0x000000ffff037224 */ /* 0x000fe200078e0016 */
[----:B------:R-:W2:Y:S01]  /*ec80*/  LDC R6, c[0x0][0x608] ;  /* 0x00018200ff067b82 */ /* 0x000ea20000000800 */
[----:B------:R-:W-:-:S04]  /*ec90*/  IMAD.WIDE.U32 R2, R5, R12, R2 ;  /* 0x0000000c05027225 */ /* 0x000fc800078e0002 */
[----:B------:R-:W-:-:S03]  /*eca0*/  IMAD R5, R5, R13, R0 ;  /* 0x0000000d05057224 */ /* 0x000fc600078e0200 */
[----:B------:R-:W5:Y:S01]  /*ecb0*/  LDC R18, c[0x0][0x658] ;  /* 0x00019600ff127b82 */ /* 0x000f620000000800 */
[----:B------:R-:W-:Y:S01]  /*ecc0*/  I2FP.F32.U32 R0, R16 ;  /* 0x0000001000007245 */ /* 0x000fe20000201000 */
[----:B------:R-:W-:Y:S01]  /*ecd0*/  IMAD.IADD R3, R3, 0x1, R5 ;  /* 0x0000000103037824 */ /* 0x000fe200078e0205 */
[----:B0-----:R-:W-:Y:S01]  /*ece0*/  ISETP.NE.U32.AND P0, PT, R20, RZ, PT ;  /* 0x000000ff1400720c */ /* 0x001fe20003f05070 */
[----:B------:R-:W-:Y:S02]  /*ecf0*/  IMAD.MOV.U32 R5, RZ, RZ, -0x1 ;  /* 0xffffffffff057424 */ /* 0x000fe400078e00ff */
[----:B------:R-:W-:Y:S02]  /*ed00*/  FMUL R0, R0, UR6 ;  /* 0x0000000600007c20 */ /* 0x000fe40008400000 */
[----:B------:R-:W0:Y:S01]  /*ed10*/  LDC R13, c[0x0][0x148] ;  /* 0x00005200ff0d7b82 */ /* 0x000e220000000800 */
[----:B-1----:R-:W-:Y:S01]  /*ed20*/  SHF.R.U64 R10, R2, R4, R3 ;  /* 0x00000004020a7219 */ /* 0x002fe20000001203 */
[----:B------:R1:W0:Y:S01]  /*ed30*/  F2I.U32.TRUNC.NTZ R12, R0 ;  /* 0x00000000000c7305 */ /* 0x000222000020f000 */
[----:B------:R-:W-:-:S02]  /*ed40*/  ISETP.NE.AND.EX P0, PT, R21, RZ, PT, P0 ;  /* 0x000000ff1500720c */ /* 0x000fc40003f05300 */
[----:B------:R-:W-:-:S03]  /*ed50*/  SHF.R.U32.HI R3, RZ, R4, R3 ;  /* 0x00000004ff037219 */ /* 0x000fc60000011603 */
[----:B------:R-:W0:Y:S01]  /*ed60*/  LDC R14, c[0x0][0x600] ;  /* 0x00018000ff0e7b82 */ /* 0x000e220000000800 */
[-CC-:B--2---:R-:W-:Y:S02]  /*ed70*/  SHF.R.U64 R8, R10, R6.reuse, R3.reuse ;  /* 0x000000060a087219 */ /* 0x184fe40000001203 */
[----:B------:R-:W-:-:S05]  /*ed80*/  SHF.R.U32.HI R3, RZ, R6, R3 ;  /* 0x00000006ff037219 */ /* 0x000fca0000011603 */
[----:B------:R-:W2:Y:S01]  /*ed90*/  LDC R19, c[0x0][0x648] ;  /* 0x00019200ff137b82 */ /* 0x000ea20000000800 */
[-CC-:B-----5:R-:W-:Y:S02]  /*eda0*/  SHF.R.U64 R11, R8, R18.reuse, R3.reuse ;  /* 0x00000012080b7219 */ /* 0x1a0fe40000001203 */
[-C--:B------:R-:W-:Y:S02]  /*edb0*/  SHF.L.U32 R5, R5, R18.reuse, RZ ;  /* 0x0000001205057219 */ /* 0x080fe400000006ff */
[-C--:B------:R-:W-:Y:S01]  /*edc0*/  SHF.R.U32.HI R3, RZ, R18.reuse, R3 ;  /* 0x00000012ff037219 */ /* 0x080fe20000011603 */
[----:B------:R-:W-:Y:S01]  /*edd0*/  IMAD.MOV.U32 R2, RZ, RZ, R11 ;  /* 0x000000ffff027224 */ /* 0x000fe200078e000b */
[----:B------:R-:W-:Y:S01]  /*ede0*/  SHF.L.U32 R40, R7, R18, RZ ;  /* 0x0000001207287219 */ /* 0x000fe200000006ff */
[----:B------:R-:W0:Y:S01]  /*edf0*/  LDC R22, c[0x0][0x638] ;  /* 0x00018e00ff167b82 */ /* 0x000e220000000800 */
[----:B------:R-:W-:-:S07]  /*ee00*/  LOP3.LUT R17, RZ, R5, RZ, 0x33, !PT ;  /* 0x00000005ff117212 */ /* 0x000fce00078e33ff */
[----:B------:R-:W0:Y:S01]  /*ee10*/  LDC R23, c[0x0][0x610] ;  /* 0x00018400ff177b82 */ /* 0x000e220000000800 */
[----:B-1----:R-:W-:Y:S05]  /*ee20*/  @!P0 BRA `(.L_x_298) ;  /* 0x0000000000288947 */ /* 0x002fea0003800000 */
        /* <DEDUP_REMOVED lines=10> */
.L_x_298:
[----:B--2---:R-:W-:Y:S01]  /*eed0*/  SHF.R.U64 R0, R2, R19, R3 ;  /* 0x0000001302007219 */ /* 0x004fe20000001203 */
[----:B0-----:R-:W-:Y:S01]  /*eee0*/  VIADD R3, R14, 0xffffffff ;  /* 0xffffffff0e037836 */ /* 0x001fe20000000000 */
[----:B------:R-:W-:Y:S01]  /*eef0*/  LOP3.LUT R5, R8, R17, RZ, 0xc0, !PT ;  /* 0x0000001108057212 */ /* 0x000fe200078ec0ff */
[----:B------:R-:W-:Y:S01]  /*ef00*/  IMAD.MOV R12, RZ, RZ, -R12 ;  /* 0x000000ffff0c7224 */ /* 0x000fe200078e0a0c */
[----:B------:R-:W-:Y:S01]  /*ef10*/  R2UR UR12, R24 ;  /* 0x00000000180c72ca */ /* 0x000fe200000e0000 */
[----:B------:R-:W-:Y:S01]  /*ef20*/  IMAD.MOV R2, RZ, RZ, -R0 ;  /* 0x000000ffff027224 */ /* 0x000fe200078e0a00 */
[----:B------:R-:W-:Y:S01]  /*ef30*/  LOP3.LUT R3, R10, R3, RZ, 0xc0, !PT ;  /* 0x000000030a037212 */ /* 0x000fe200078ec0ff */
[----:B------:R-:W-:Y:S02]  /*ef40*/  IMAD R40, R40, R0, R5 ;  /* 0x0000000028287224 */ /* 0x000fe400078e0205 */
[----:B------:R-:W-:Y:S02]  /*ef50*/  @P4 IMAD R15, R13, R12, R16 ;  /* 0x0000000c0d0f4224 */ /* 0x000fe400078e0210 */
[----:B------:R-:W-:-:S02]  /*ef60*/  IMAD R0, R2, R22, R11 ;  /* 0x0000001602007224 */ /* 0x000fc400078e020b */
[----:B------:R-:W-:Y:S02]  /*ef70*/  IMAD R40, R40, R23, R15 ;  /* 0x0000001728287224 */ /* 0x000fe400078e020f */
[----:B------:R-:W-:Y:S02]  /*ef80*/  IMAD R3, R0, R14, R3 ;  /* 0x0000000e00037224 */ /* 0x000fe400078e0203 */
[----:B------:R-:W-:-:S03]  /*ef90*/  IMAD.MOV.U32 R0, RZ, RZ, 0x1 ;  /* 0x00000001ff007424 */ /* 0x000fc600078e00ff */
[----:B------:R-:W-:Y:S02]  /*efa0*/  SEL R2, R3, R40, !P4 ;  /* 0x0000002803027207 */ /* 0x000fe40006000000 */
[----:B------:R-:W-:-:S03]  /*efb0*/  SEL R40, R40, R3, !P4 ;  /* 0x0000000328287207 */ /* 0x000fc60006000000 */
[----:B------:R2:W-:Y:S04]  /*efc0*/  STL [R1+0x80], R2 ;  /* 0x0000800201007387 */ /* 0x0005e80000100800 */
.L_x_296:
[----:B------:R0:W-:Y:S01]  /*efd0*/  STL [R1+0x84], R40 ;  /* 0x0000842801007387 */ /* 0x0001e20000100800 */
[----:B------:R-:W-:-:S13]  /*efe0*/  LOP3.LUT P0, RZ, R0, 0xff, RZ, 0xc0, !PT ;  /* 0x000000ff00ff7812 */ /* 0x000fda000780c0ff */
[----:B0-----:R-:W-:Y:S05]  /*eff0*/  @P0 BRA `(.L_x_299) ;  /* 0xffffff2000b40947 */ /* 0x001fea000383ffff */
[----:B------:R-:W-:Y:S05]  /*f000*/  EXIT ;  /* 0x000000000000794d */ /* 0x000fea0003800000 */
.L_x_7:
[----:B------:R-:W2:Y:S01]  /*f010*/  LDL R22, [R1+0x7c] ;  /* 0x00007c0001167983 */ /* 0x000ea20000100800 */
[----:B------:R-:W-:-:S03]  /*f020*/  ULDC.64 UR4, c[0x0][0x650] ;  /* 0x0001940000047ab9 */ /* 0x000fc60000000a00 */
[----:B0-----:R-:W3:Y:S01]  /*f030*/  LDL R23, [R1+0x78] ;  /* 0x0000780001177983 */ /* 0x001ee20000100800 */
[----:B------:R-:W-:Y:S01]  /*f040*/  PRMT R4, RZ, 0x7610, R4 ;  /* 0x00007610ff047816 */ /* 0x000fe20000000004 */
[----:B------:R-:W-:Y:S02]  /*f050*/  IMAD.MOV.U32 R5, RZ, RZ, -0x1 ;  /* 0xffffffffff057424 */ /* 0x000fe400078e00ff */
[----:B------:R-:W-:Y:S02]  /*f060*/  IMAD.MOV.U32 R7, RZ, RZ, -0x1 ;  /* 0xffffffffff077424 */ /* 0x000fe400078e00ff */
[----:B------:R-:W-:Y:S01]  /*f070*/  IMAD.MOV.U32 R6, RZ, RZ, -0x1 ;  /* 0xffffffffff067424 */ /* 0x000fe200078e00ff */
[----:B--2---:R-:W-:-:S04]  /*f080*/  ISETP.GE.U32.AND P0, PT, R22, UR4, PT ;  /* 0x0000000416007c0c */ /* 0x004fc8000bf06070 */
[----:B---3--:R-:W-:-:S13]  /*f090*/  ISETP.GE.U32.AND.EX P0, PT, R23, UR5, PT, P0 ;  /* 0x0000000517007c0c */ /* 0x008fda000bf06100 */
[----:B------:R-:W-:Y:S05]  /*f0a0*/  @P0 BRA `(.L_x_300) ;  /* 0x00000004002c0947 */ /* 0x000fea0003800000 */
[----:B------:R-:W0:Y:S01]  /*f0b0*/  LDC.64 R14, c[0x0][0x628] ;  /* 0x00018a00ff0e7b82 */ /* 0x000e220000000a00 */
[----:B------:R-:W-:Y:S02]  /*f0c0*/  IMAD.MOV.U32 R8, RZ, RZ, R22 ;  /* 0x000000ffff087224 */ /* 0x000fe400078e0016 */
[----:B------:R-:W-:-:S05]  /*f0d0*/  IMAD.MOV.U32 R9, RZ, RZ, R23 ;  /* 0x000000ffff097224 */ /* 0x000fca00078e0017 */
[----:B------:R-:W1:Y:S08]  /*f0e0*/  LDC R10, c[0x0][0x630] ;  /* 0x00018c00ff0a7b82 */ /* 0x000e700000000800 */
[----:B------:R-:W2:Y:S01]  /*f0f0*/  LDC.64 R16, c[0x0][0x620] ;  /* 0x00018800ff107b82 */ /* 0x000ea20000000a00 */
[----:B0-----:R-:W-:-:S04]  /*f100*/  ISETP.NE.U32.AND P0, PT, R14, RZ, PT ;  /* 0x000000ff0e00720c */ /* 0x001fc80003f05070 */
[----:B------:R-:W-:-:S13]  /*f110*/  ISETP.NE.AND.EX P0, PT, R15, RZ, PT, P0 ;  /* 0x000000ff0f00720c */ /* 0x000fda0003f05300 */
[----:B-12---:R-:W-:Y:S05]  /*f120*/  @!P0 BRA `(.L_x_301) ;  /* 0x0000000000288947 */ /* 0x006fea0003800000 */
[----:B------:R-:W0:Y:S02]  /*f130*/  LDC R4, c[0x0][0x634] ;  /* 0x00018d00ff047b82 */ /* 0x000e240000000800 */
[----:B0-----:R-:W-:-:S05]  /*f140*/  IADD3 R9, P0, R22, R4, RZ ;  /* 0x0000000416097210 */ /* 0x001fca0007f1e0ff */
        /* <DEDUP_REMOVED lines=8> */
.L_x_301:
[----:B------:R-:W0:Y:S01]  /*f1d0*/  LDC.64 R20, c[0x0][0x640] ;  /* 0x00019000ff147b82 */ /* 0x000e220000000a00 */
[-CC-:B------:R-:W-:Y:S02]  /*f1e0*/  SHF.R.U64 R14, R8, R10.reuse, R9.reuse ;  /* 0x0000000a080e7219 */ /* 0x180fe40000001209 */
[----:B------:R-:W-:Y:S02]  /*f1f0*/  SHF.R.U32.HI R4, RZ, R10, R9 ;  /* 0x0000000aff047219 */ /* 0x000fe40000011609 */
[----:B------:R-:W-:-:S03]  /*f200*/  IADD3 R7, P0, RZ, -R14, RZ ;  /* 0x8000000eff077210 */ /* 0x000fc60007f1e0ff */
[----:B------:R-:W1:Y:S02]  /*f210*/  LDC R8, c[0x0][0x618] ;  /* 0x00018600ff087b82 */ /* 0x000e640000000800 */
[----:B------:R-:W-:Y:S02]  /*f220*/  IMAD.X R5, RZ, RZ, ~R4, P0 ;  /* 0x000000ffff057224 */ /* 0x000fe400000e0e04 */
[----:B------:R-:W-:Y:S02]  /*f230*/  IMAD.MOV.U32 R4, RZ, RZ, R22 ;  /* 0x000000ffff047224 */ /* 0x000fe400078e0016 */
[-C--:B------:R-:W-:Y:S02]  /*f240*/  IMAD R6, R5, R16.reuse, RZ ;  /* 0x0000001005067224 */ /* 0x080fe400078e02ff */
[----:B------:R-:W2:Y:S01]  /*f250*/  LDC R18, c[0x0][0x608] ;  /* 0x00018200ff127b82 */ /* 0x000ea20000000800 */
[----:B------:R-:W-:Y:S02]  /*f260*/  IMAD.MOV.U32 R5, RZ, RZ, R23 ;  /* 0x000000ffff057224 */ /* 0x000fe400078e0017 */
[----:B------:R-:W-:-:S05]  /*f270*/  IMAD.WIDE.U32 R4, R7, R16, R4 ;  /* 0x0000001007047225 */ /* 0x000fca00078e0004 */
[----:B------:R-:W3:Y:S01]  /*f280*/  LDC R19, c[0x0][0x658] ;  /* 0x00019600ff137b82 */ /* 0x000ee20000000800 */
[----:B------:R-:W-:Y:S01]  /*f290*/  IMAD R7, R7, R17, R6 ;  /* 0x0000001107077224 */ /* 0x000fe200078e0206 */
[----:B0-----:R-:W-:Y:S01]  /*f2a0*/  ISETP.NE.U32.AND P0, PT, R20, RZ, PT ;  /* 0x000000ff1400720c */ /* 0x001fe20003f05070 */
[----:B------:R-:W-:Y:S02]  /*f2b0*/  IMAD.MOV.U32 R6, RZ, RZ, -0x1 ;  /* 0xffffffffff067424 */ /* 0x000fe400078e00ff */
[----:B------:R-:W-:Y:S01]  /*f2c0*/  IMAD.IADD R5, R5, 0x1, R7 ;  /* 0x0000000105057824 */ /* 0x000fe200078e0207 */
[----:B------:R-:W-:Y:S02]  /*f2d0*/  ISETP.NE.AND.EX P0, PT, R21, RZ, PT, P0 ;  /* 0x000000ff1500720c */ /* 0x000fe40003f05300 */
[----:B------:R-:W0:Y:S02]  /*f2e0*/  LDC R17, c[0x0][0x600] ;  /* 0x00018000ff117b82 */ /* 0x000e240000000800 */
[----:B-1----:R-:W-:-:S02]  /*f2f0*/  SHF.R.U64 R10, R4, R8, R5 ;  /* 0x00000008040a7219 */ /* 0x002fc40000001205 */
[----:B------:R-:W-:-:S04]  /*f300*/  SHF.R.U32.HI R5, RZ, R8, R5 ;  /* 0x00000008ff057219 */ /* 0x000fc80000011605 */
[----:B------:R-:W1:Y:S01]  /*f310*/  LDC R22, c[0x0][0x648] ;  /* 0x00019200ff167b82 */ /* 0x000e620000000800 */
[-CC-:B--2---:R-:W-:Y:S02]  /*f320*/  SHF.R.U64 R15, R10, R18.reuse, R5.reuse ;  /* 0x000000120a0f7219 */ /* 0x184fe40000001205 */
[----:B------:R-:W-:Y:S01]  /*f330*/  SHF.R.U32.HI R4, RZ, R18, R5 ;  /* 0x00000012ff047219 */ /* 0x000fe20000011605 */
[----:B------:R-:W-:-:S04]  /*f340*/  IMAD.MOV.U32 R18, RZ, RZ, 0x1 ;  /* 0x00000001ff127424 */ /* 0x000fc800078e00ff */
[----:B------:R-:W2:Y:S01]  /*f350*/  LDC R23, c[0x0][0x638] ;  /* 0x00018e00ff177b82 */ /* 0x000ea20000000800 */
[-CC-:B---3--:R-:W-:Y:S02]  /*f360*/  SHF.R.U64 R16, R15, R19.reuse, R4.reuse ;  /* 0x000000130f107219 */ /* 0x188fe40000001204 */
[-C--:B------:R-:W-:Y:S02]  /*f370*/  SHF.L.U32 R6, R6, R19.reuse, RZ ;  /* 0x0000001306067219 */ /* 0x080fe400000006ff */
[----:B------:R-:W-:Y:S01]  /*f380*/  SHF.R.U32.HI R5, RZ, R19, R4 ;  /* 0x00000013ff057219 */ /* 0x000fe20000011604 */
[----:B------:R-:W-:Y:S01]  /*f390*/  IMAD.MOV.U32 R4, RZ, RZ, R16 ;  /* 0x000000ffff047224 */ /* 0x000fe200078e0010 */
[----:B------:R-:W-:Y:S01]  /*f3a0*/  LOP3.LUT R24, RZ, R6, RZ, 0x33, !PT ;  /* 0x00000006ff187212 */ /* 0x000fe200078e33ff */
[----:B------:R-:W3:Y:S01]  /*f3b0*/  LDC R25, c[0x0][0x610] ;  /* 0x00018400ff197b82 */ /* 0x000ee20000000800 */
[----:B------:R-:W-:Y:S05]  /*f3c0*/  @!P0 BRA `(.L_x_302) ;  /* 0x0000000000288947 */ /* 0x000fea0003800000 */
        /* <DEDUP_REMOVED lines=10> */
.L_x_302:
[----:B-1----:R-:W-:Y:S01]  /*f470*/  SHF.R.U64 R4, R4, R22, R5 ;  /* 0x0000001604047219 */ /* 0x002fe20000001205 */
[----:B0-----:R-:W-:Y:S01]  /*f480*/  VIADD R7, R17, 0xffffffff ;  /* 0xffffffff11077836 */ /* 0x001fe20000000000 */
[----:B------:R-:W-:Y:S01]  /*f490*/  SHF.L.U32 R18, R18, R19, RZ ;  /* 0x0000001312127219 */ /* 0x000fe200000006ff */
[----:B------:R-:W-:Y:S01]  /*f4a0*/  @P4 IMAD R0, R11, R12, R2 ;  /* 0x0000000c0b004224 */ /* 0x000fe200078e0202 */
[----:B------:R-:W-:Y:S01]  /*f4b0*/  LOP3.LUT R3, R15, R24, RZ, 0xc0, !PT ;  /* 0x000000180f037212 */ /* 0x000fe200078ec0ff */
[----:B------:R-:W-:Y:S01]  /*f4c0*/  IMAD.MOV R5, RZ, RZ, -R4 ;  /* 0x000000ffff057224 */ /* 0x000fe200078e0a04 */
[----:B------:R-:W-:Y:S01]  /*f4d0*/  LOP3.LUT R7, R10, R7, RZ, 0xc0, !PT ;  /* 0x000000070a077212 */ /* 0x000fe200078ec0ff */
[----:B------:R-:W-:Y:S02]  /*f4e0*/  IMAD.MOV.U32 R6, RZ, RZ, R14 ;  /* 0x000000ffff067224 */ /* 0x000fe400078e000e */
[----:B------:R-:W-:Y:S02]  /*f4f0*/  IMAD R3, R18, R4, R3 ;  /* 0x0000000412037224 */ /* 0x000fe400078e0203 */
[----:B--2---:R-:W-:-:S02]  /*f500*/  IMAD R2, R5, R23, R16 ;  /* 0x0000001705027224 */ /* 0x004fc400078e0210 */
[----:B---3--:R-:W-:Y:S02]  /*f510*/  IMAD R0, R3, R25, R0 ;  /* 0x0000001903007224 */ /* 0x008fe400078e0200 */
[----:B------:R-:W-:Y:S02]  /*f520*/  IMAD R5, R2, R17, R7 ;  /* 0x0000001102057224 */ /* 0x000fe400078e0207 */
[----:B------:R-:W-:-:S03]  /*f530*/  IMAD.MOV.U32 R4, RZ, RZ, 0x1 ;  /* 0x00000001ff047424 */ /* 0x000fc600078e00ff */
[----:B------:R-:W-:Y:S02]  /*f540*/  SEL R7, R5, R0, !P4 ;  /* 0x0000000005077207 */ /* 0x000fe40006000000 */
[----:B------:R-:W-:-:S07]  /*f550*/  SEL R5, R0, R5, !P4 ;  /* 0x0000000500057207 */ /* 0x000fce0006000000 */
.L_x_300:
[----:B------:R-:W-:-:S08]  /*f560*/  NOP ;  /* 0x0000000000007918 */ /* 0x000fd00000000000 */
[----:B------:R-:W0:-:S00]  /*f570*/  USETMAXREG.DEALLOC.CTAPOOL 0x28 ;  /* 0x00000028000079c8 */ /* 0x000e0000080e0500 */
[----:B------:R-:W-:-:S13]  /*f580*/  ISETP.NE.AND P0, PT, RZ, UR8, PT ;  /* 0x00000008ff007c0c */ /* 0x000fda000bf05270 */
[----:B------:R-:W-:Y:S05]  /*f590*/  @P0 EXIT ;  /* 0x000000000000094d */ /* 0x000fea0003800000 */
[----:B0-----:R-:W-:Y:S01]  /*f5a0*/  LOP3.LUT P0, RZ, R4, 0xff, RZ, 0xc0, !PT ;  /* 0x000000ff04ff7812 */ /* 0x001fe2000780c0ff */
[----:B------:R-:W-:Y:S02]  /*f5b0*/  IMAD.MOV.U32 R9, RZ, RZ, 0x1 ;  /* 0x00000001ff097424 */ /* 0x000fe400078e00ff */
[----:B------:R-:W-:-:S10]  /*f5c0*/  IMAD.MOV.U32 R12, RZ, RZ, RZ ;  /* 0x000000ffff0c7224 */ /* 0x000fd400078e00ff */
[----:B------:R-:W-:Y:S05]  /*f5d0*/  @!P0 BRA `(.L_x_303) ;  /* 0x0000000c00608947 */ /* 0x000fea0003800000 */
[----:B------:R-:W0:Y:S01]  /*f5e0*/  S2R R0, SR_CgaCtaId ;  /* 0x0000000000007919 */ /* 0x000e220000008800 */
[----:B------:R-:W-:Y:S01]  /*f5f0*/  ULDC UR4, c[0x0][0x28c] ;  /* 0x0000a30000047ab9 */ /* 0x000fe20000000800 */
[----:B------:R-:W-:Y:S01]  /*f600*/  ULDC UR6, c[0x0][0x658] ;  /* 0x0001960000067ab9 */ /* 0x000fe20000000800 */
[----:B------:R-:W-:Y:S01]  /*f610*/  UIADD3 UR10, UR4, 0x7f, URZ ;  /* 0x0000007f040a7890 */ /* 0x000fe2000fffe03f */
[----:B------:R-:W-:Y:S01]  /*f620*/  BSSY B0, `(.L_x_303) ;  /* 0x00000d3000007945 */ /* 0x000fe20003800000 */
[----:B------:R-:W-:Y:S01]  /*f630*/  UMOV UR7, 0xffffffff ;  /* 0xffffffff00077882 */ /* 0x000fe20000000000 */
[----:B------:R-:W-:Y:S01]  /*f640*/  ULDC UR5, c[0x0][0x600] ;  /* 0x0001800000057ab9 */ /* 0x000fe20000000800 */
[----:B------:R-:W-:Y:S01]  /*f650*/  UMOV UR9, 0x1 ;  /* 0x0000000100097882 */ /* 0x000fe20000000000 */
[----:B------:R-:W-:Y:S01]  /*f660*/  USHF.L.U32 UR7, UR7, UR6, URZ ;  /* 0x0000000607077299 */ /* 0x000fe2000800063f */
[----:B------:R-:W-:Y:S01]  /*f670*/  IMAD.MOV.U32 R11, RZ, RZ, 0x1 ;  /* 0x00000001ff0b7424 */ /* 0x000fe200078e00ff */
[----:B------:R-:W-:Y:S01]  /*f680*/  UIADD3 UR4, UR5, -0x1, URZ ;  /* 0xffffffff05047890 */ /* 0x000fe2000fffe03f */
[----:B------:R-:W-:Y:S01]  /*f690*/  IMAD.MOV.U32 R9, RZ, RZ, 0x1 ;  /* 0x00000001ff097424 */ /* 0x000fe200078e00ff */
[----:B------:R-:W-:Y:S01]  /*f6a0*/  USHF.R.S32.HI UR11, URZ, 0x1f, UR10 ;  /* 0x0000001f3f0b7899 */ /* 0x000fe2000801140a */
[----:B------:R-:W-:Y:S01]  /*f6b0*/  IMAD.MOV.U32 R12, RZ, RZ, RZ ;  /* 0x000000ffff0c7224 */ /* 0x000fe200078e00ff */
[----:B------:R-:W-:Y:S01]  /*f6c0*/  ULDC UR8, c[0x0][0xc] ;  /* 0x0000030000087ab9 */ /* 0x000fe20000000800 */
[----:B------:R-:W-:-:S02]  /*f6d0*/  USHF.L.U32 UR5, UR9, UR6, URZ ;  /* 0x0000000609057299 */ /* 0x000fc4000800063f */
[----:B------:R-:W-:Y:S01]  /*f6e0*/  ULEA.HI UR11, UR11, UR10, URZ, 0x7 ;  /* 0x0000000a0b0b7291 */ /* 0x000fe2000f8f383f */
[----:B------:R-:W-:Y:S01]  /*f6f0*/  ULDC UR9, c[0x0][0x10] ;  /* 0x0000040000097ab9 */ /* 0x000fe20000000800 */
[----:B------:R-:W-:Y:S02]  /*f700*/  ULOP3.LUT UR6, URZ, UR7, URZ, 0x33, !UPT ;  /* 0x000000073f067292 */ /* 0x000fe4000f8e333f */
[----:B------:R-:W-:Y:S01]  /*f710*/  UIMAD.WIDE.U32 UR8, UR8, UR9, URZ ;  /* 0x00000009080872a5 */ /* 0x000fe2000f8e003f */
[----:B------:R-:W-:Y:S01]  /*f720*/  ULDC UR7, c[0x0][0x14] ;  /* 0x0000050000077ab9 */ /* 0x000fe20000000800 */
[----:B------:R-:W-:Y:S02]  /*f730*/  USHF.R.S32.HI UR20, URZ, 0x7, UR11 ;  /* 0x000000073f147899 */ /* 0x000fe4000801140b */
[----:B------:R-:W-:Y:S02]  /*f740*/  UIMAD.WIDE.U32 UR22, UR8, UR7, URZ ;  /* 0x00000007081672a5 */ /* 0x000fe4000f8e003f */
[----:B------:R-:W-:-:S02]  /*f750*/  UIMAD UR18, UR9, UR7, URZ ;  /* 0x00000007091272a4 */ /* 0x000fc4000f8e023f */
[----:B------:R-:W-:Y:S01]  /*f760*/  ULOP3.LUT UR26, UR13, 0x2, URZ, 0xfc, !UPT ;  /* 0x000000020d1a7892 */ /* 0x000fe2000f8efc3f */
[C---:B0-----:R-:W-:Y:S01]  /*f770*/  IMAD.SHL.U32 R8, R0.reuse, 0x40, RZ ;  /* 0x0000004000087824 */ /* 0x041fe200078e00ff */
[----:B------:R-:W-:Y:S01]  /*f780*/  UIADD3 UR18, UR23, UR18, URZ ;  /* 0x0000001217127290 */ /* 0x000fe2000fffe03f */
[----:B------:R-:W-:Y:S01]  /*f790*/  IMAD.SHL.U32 R0, R0, 0x2000, RZ ;  /* 0x0000200000007824 */ /* 0x000fe200078e00ff */
[----:B------:R-:W-:Y:S02]  /*f7a0*/  UIADD3 UR27, UR20, 0x1, URZ ;  /* 0x00000001141b7890 */ /* 0x000fe4000fffe03f */
[----:B------:R-:W-:Y:S01]  /*f7b0*/  LOP3.LUT R8, R8, 0x40, RZ, 0xc0, !PT ;  /* 0x0000004008087812 */ /* 0x000fe200078ec0ff */
[----:B------:R-:W-:Y:S01]  /*f7c0*/  ULDC.64 UR24, c[0x0][0x198] ;  /* 0x0000660000187ab9 */ /* 0x000fe20000000a00 */
[----:B------:R-:W-:-:S08]  /*f7d0*/  LOP3.LUT R0, R0, 0x2000, RZ, 0xc0, !PT ;  /* 0x0000200000007812 */ /* 0x000fd000078ec0ff */
.L_x_314:
[----:B------:R-:W-:-:S03]  /*f7e0*/  UMOV UR7, 0xffffffff ;  /* 0xffffffff00077882 */ /* 0x000fc60000000000 */
[----:B------:R-:W-:Y:S05]  /*f7f0*/  BRA.DIV UR7, `(.L_x_304) ;  /* 0x0000000e07b07947 */ /* 0x000fea000b800000 */
[----:B------:R-:W-:-:S13]  /*f800*/  ELECT P0, URZ, PT ;  /* 0x00000000003f782f */ /* 0x000fda0003800000 */
.L_x_324:
[----:B------:R-:W0:Y:S01]  /*f810*/  LDC R2, c[0x0][0x28c] ;  /* 0x0000a300ff027b82 */ /* 0x000e220000000800 */
[----:B------:R-:W-:Y:S01]  /*f820*/  BSSY B1, `(.L_x_305) ;  /* 0x000003a000017945 */ /* 0x000fe20003800000 */
[----:B0-----:R-:W-:-:S13]  /*f830*/  ISETP.LT.OR P0, PT, R2, 0x1, !P0 ;  /* 0x000000010200780c */ /* 0x001fda0004701670 */
[----:B------:R-:W-:Y:S05]  /*f840*/  @P0 BRA `(.L_x_306) ;  /* 0x0000000000dc0947 */ /* 0x000fea0003800000 */
[----:B------:R-:W-:Y:S02]  /*f850*/  IMAD R7, R7, 0x80, R8 ;  /* 0x0000008007077824 */ /* 0x000fe400078e0208 */
[----:B------:R-:W-:Y:S02]  /*f860*/  IMAD.SHL.U32 R10, R5, 0x100, RZ ;  /* 0x00000100050a7824 */ /* 0x000fe400078e00ff */
[----:B------:R-:W-:Y:S02]  /*f870*/  IMAD.MOV.U32 R15, RZ, RZ, RZ ;  /* 0x000000ffff0f7224 */ /* 0x000fe400078e00ff */
[----:B------:R-:W-:Y:S02]  /*f880*/  IMAD.U32 R16, RZ, RZ, UR27 ;  /* 0x0000001bff107e24 */ /* 0x000fe4000f8e00ff */
[----:B------:R-:W-:Y:S02]  /*f890*/  IMAD.MOV.U32 R2, RZ, RZ, R9 ;  /* 0x000000ffff027224 */ /* 0x000fe400078e0009 */
[----:B------:R-:W-:-:S07]  /*f8a0*/  IMAD.MOV.U32 R3, RZ, RZ, R12 ;  /* 0x000000ffff037224 */ /* 0x000fce00078e000c */
.L_x_309:
[----:B------:R-:W0:Y:S01]  /*f8b0*/  S2R R5, SR_CgaCtaId ;  /* 0x0000000000057919 */ /* 0x000e220000008800 */
[----:B------:R-:W-:Y:S01]  /*f8c0*/  MOV R4, 0x400 ;  /* 0x0000040000047802 */ /* 0x000fe20000000f00 */
[----:B------:R-:W1:Y:S03]  /*f8d0*/  S2R R17, SR_TID.X ;  /* 0x0000000000117919 */ /* 0x000e660000002100 */
[----:B0-----:R-:W-:Y:S02]  /*f8e0*/  LEA R14, R5, R4, 0x18 ;  /* 0x00000004050e7211 */ /* 0x001fe400078ec0ff */
[----:B------:R-:W-:Y:S02]  /*f8f0*/  SHF.L.U32 R4, R2, 0x1f, RZ ;  /* 0x0000001f02047819 */ /* 0x000fe400000006ff */
[----:B-1----:R-:W-:Y:S01]  /*f900*/  LOP3.LUT P1, RZ, R17, 0x7f, RZ, 0xc0, !PT ;  /* 0x0000007f11ff7812 */ /* 0x002fe2000782c0ff */
[----:B------:R-:W-:-:S04]  /*f910*/  IMAD R13, R3, 0x8, R14 ;  /* 0x00000008030d7824 */ /* 0x000fc800078e020e */
[----:B------:R-:W0:Y:S08]  /*f920*/  SYNCS.PHASECHK.TRANS64.TRYWAIT P0, [R13+URZ+0x18], R4 ;  /* 0x000018040d0075a7 */ /* 0x000e30000800017f */
[----:B------:R-:W1:Y:S01]  /*f930*/  @!P1 LDC R5, c[0x0][0x500] ;  /* 0x00014000ff059b82 */ /* 0x000e620000000800 */
[----:B0-----:R-:W-:Y:S05]  /*f940*/  @!P0 BRA `(.L_x_307) ;  /* 0x0000000c007c8947 */ /* 0x001fea0003800000 */
.L_x_325:
[----:B------:R-:W-:Y:S01]  /*f950*/  UPRMT UR7, UR26, 0x9910, URZ ;  /* 0x000099101a077896 */ /* 0x000fe2000800003f */
[----:B-1----:R1:W-:Y:S03]  /*f960*/  @!P1 SYNCS.ARRIVE.TRANS64 RZ, [R13+URZ], R5 ;  /* 0x000000050dff99a7 */ /* 0x0023e6000800003f */
[----:B------:R-:W-:-:S06]  /*f970*/  UISETP.NE.AND UP0, UPT, UR7, 0x2, UPT ;  /* 0x000000020700788c */ /* 0x000fcc000bf05270 */
[----:B------:R-:W-:-:S13]  /*f980*/  PLOP3.LUT P0, PT, PT, PT, UP0, 0x80, 0x0 ;  /* 0x000000000000781c */ /* 0x000fda0003f0f008 */
[----:B-1----:R-:W-:Y:S05]  /*f990*/  @P0 BRA `(.L_x_308) ;  /* 0x0000000000040947 */ /* 0x002fea0003800000 */
[----:B------:R-:W-:Y:S01]  /*f9a0*/  BPT.TRAP 0x1 ;  /* 0x000000040000795c */ /* 0x000fe20000300000 */
.L_x_308:
[C---:B0-----:R-:W-:Y:S01]  /*f9b0*/  IMAD R4, R3.reuse, 0x8000, R14 ;  /* 0x0000800003047824 */ /* 0x041fe200078e020e */
[----:B------:R-:W-:Y:S01]  /*f9c0*/  R2UR UR19, R14 ;  /* 0x000000000e1372ca */ /* 0x000fe200000e0000 */
[----:B------:R-:W-:Y:S01]  /*f9d0*/  IMAD R5, R3, 0x4000, R0 ;  /* 0x0000400003057824 */ /* 0x000fe200078e0200 */
[----:B------:R-:W-:Y:S01]  /*f9e0*/  R2UR UR9, R13 ;  /* 0x000000000d0972ca */ /* 0x000fe200000e0000 */
[----:B------:R-:W-:Y:S01]  /*f9f0*/  VIADD R16, R16, 0xffffffff ;  /* 0xffffffff10107836 */ /* 0x000fe20000000000 */
[----:B------:R-:W-:Y:S01]  /*fa00*/  R2UR UR7, R4 ;  /* 0x00000000040772ca */ /* 0x000fe200000e0000 */
[----:B------:R-:W-:Y:S01]  /*fa10*/  UIADD3 UR14, UP0, UR24, 0xf0, URZ ;  /* 0x000000f0180e7890 */ /* 0x000fe2000ff1e03f */
[----:B------:R-:W-:Y:S01]  /*fa20*/  R2UR UR8, R5 ;  /* 0x00000000050872ca */ /* 0x000fe200000e0000 */
[----:B------:R-:W-:Y:S01]  /*fa30*/  UIADD3 UR28, UP1, UR24, 0x1f0, URZ ;  /* 0x000001f0181c7890 */ /* 0x000fe2000ff3e03f */
[----:B------:R-:W-:Y:S01]  /*fa40*/  R2UR UR11, R10 ;  /* 0x000000000a0b72ca */ /* 0x000fe200000e0000 */
[----:B------:R-:W-:Y:S01]  /*fa50*/  UIADD3.X UR15, URZ, UR25, URZ, UP0, !UPT ;  /* 0x000000193f0f7290 */ /* 0x000fe200087fe43f */
[----:B------:R-:W-:Y:S01]  /*fa60*/  R2UR UR10, R15 ;  /* 0x000000000f0a72ca */ /* 0x000fe200000e0000 */
[----:B------:R-:W-:Y:S01]  /*fa70*/  VIADD R3, R3, 0x1 ;  /* 0x0000000103037836 */ /* 0x000fe20000000000 */
[----:B------:R-:W-:Y:S01]  /*fa80*/  R2UR UR12, R6 ;  /* 0x00000000060c72ca */ /* 0x000fe200000e0000 */
[----:B------:R-:W-:Y:S01]  /*fa90*/  UIADD3.X UR29, URZ, UR25, URZ, UP1, !UPT ;  /* 0x000000193f1d7290 */ /* 0x000fe20008ffe43f */
[----:B------:R-:W-:Y:S01]  /*faa0*/  R2UR UR21, R7 ;  /* 0x00000000071572ca */ /* 0x000fe200000e0000 */
[----:B------:R-:W-:Y:S01]  /*fab0*/  UMOV UR16, 0x0 ;  /* 0x0000000000107882 */ /* 0x000fe20000000000 */
[----:B------:R-:W-:Y:S01]  /*fac0*/  ISETP.GT.AND P1, PT, R16, 0x1, PT ;  /* 0x000000011000780c */ /* 0x000fe20003f24270 */
[----:B------:R-:W-:Y:S01]  /*fad0*/  UIADD3 UR7, UR7, 0x100, URZ ;  /* 0x0000010007077890 */ /* 0x000fe2000fffe03f */
[----:B------:R-:W-:Y:S01]  /*fae0*/  ISETP.NE.AND P0, PT, R3, 0x3, PT ;  /* 0x000000030300780c */ /* 0x000fe20003f05270 */
[----:B------:R-:W-:Y:S01]  /*faf0*/  UIADD3 UR19, UR19, 0x18100, UR8 ;  /* 0x0001810013137890 */ /* 0x000fe2000fffe008 */
[----:B------:R-:W-:Y:S01]  /*fb00*/  VIADD R15, R15, 0x80 ;  /* 0x000000800f0f7836 */ /* 0x000fe20000000000 */
[----:B------:R-:W-:Y:S01]  /*fb10*/  UMOV UR17, 0x10000000 ;  /* 0x1000000000117882 */ /* 0x000fe20000000000 */
[----:B------:R-:W-:Y:S01]  /*fb20*/  UMOV UR30, 0x30000 ;  /* 0x00030000001e7882 */ /* 0x000fe20000000000 */
[----:B------:R-:W-:Y:S01]  /*fb30*/  SEL R5, RZ, 0x1, P0 ;  /* 0x00000001ff057807 */ /* 0x000fe20000000000 */
[----:B------:R-:W-:Y:S01]  /*fb40*/  UMOV UR8, UR7 ;  /* 0x0000000700087c82 */ /* 0x000fe20008000000 */
[----:B------:R-:W-:Y:S01]  /*fb50*/  SEL R3, R3, RZ, P0 ;  /* 0x000000ff03037207 */ /* 0x000fe20000000000 */
[----:B------:R0:W-:Y:S01]  /*fb60*/  UTMALDG.3D [UR8], [UR14], desc[UR16] ;  /* 0x000010080e0075b4 */ /* 0x0001e20008011000 */
[----:B------:R-:W-:Y:S01]  /*fb70*/  LOP3.LUT R2, R2, R5, RZ, 0x3c, !PT ;  /* 0x0000000502027212 */ /* 0x000fe200078e3cff */
[----:B0-----:R-:W-:Y:S01]  /*fb80*/  UMOV UR11, UR21 ;  /* 0x00000015000b7c82 */ /* 0x001fe20008000000 */
[----:B------:R-:W-:-:S02]  /*fb90*/  UMOV UR8, UR19 ;  /* 0x0000001300087c82 */ /* 0x000fc40008000000 */
[----:B------:R0:W-:Y:S02]  /*fba0*/  UTMALDG.3D.MULTICAST [UR8], [UR28], UR30, desc[UR16] ;  /* 0x000010081c0073b4 */ /* 0x0001e4000801181e */
[----:B0-----:R-:W-:Y:S05]  /*fbb0*/  @P1 BRA `(.L_x_309) ;  /* 0xfffffffc003c1947 */ /* 0x001fea000383ffff */
.L_x_306:
[----:B------:R-:W-:Y:S05]  /*fbc0*/  BSYNC B1 ;  /* 0x0000000000017941 */ /* 0x000fea0003800000 */
.L_x_305:
[----:B------:R-:W2:Y:S01]  /*fbd0*/  LDL.LU R17, [R1+0x78] ;  /* 0x0000780001117983 */ /* 0x000ea20000300800 */
[----:B------:R-:W-:Y:S01]  /*fbe0*/  LOP3.LUT P1, RZ, R11, 0xff, RZ, 0xc0, !PT ;  /* 0x000000ff0bff7812 */ /* 0x000fe2000782c0ff */
[----:B------:R-:W-:Y:S01]  /*fbf0*/  VIADD R5, R12, UR20 ;  /* 0x000000140c057c36 */ /* 0x000fe20008000000 */
[----:B------:R-:W-:Y:S01]  /*fc00*/  ULDC.64 UR8, c[0x0][0x650] ;  /* 0x0001940000087ab9 */ /* 0x000fe20000000a00 */
[----:B------:R-:W3:Y:S01]  /*fc10*/  LDL.LU R14, [R1+0x7c] ;  /* 0x00007c00010e7983 */ /* 0x000ee20000300800 */
[----:B------:R-:W-:Y:S01]  /*fc20*/  IMAD.U32 R6, RZ, RZ, UR20 ;  /* 0x00000014ff067e24 */ /* 0x000fe2000f8e00ff */
[----:B------:R-:W-:Y:S01]  /*fc30*/  UISETP.GE.U32.AND UP0, UPT, UR20, 0x3, UPT ;  /* 0x000000031400788c */ /* 0x000fe2000bf06070 */
[----:B------:R-:W-:Y:S01]  /*fc40*/  ISETP.GT.U32.AND P0, PT, R5, 0x2, PT ;  /* 0x000000020500780c */ /* 0x000fe20003f04070 */
[----:B------:R-:W-:Y:S01]  /*fc50*/  BSSY B1, `(.L_x_310) ;  /* 0x000006d000017945 */ /* 0x000fe20003800000 */
[----:B------:R-:W-:Y:S01]  /*fc60*/  IMAD.MOV.U32 R7, RZ, RZ, -0x1 ;  /* 0xffffffffff077424 */ /* 0x000fe200078e00ff */
[----:B------:R-:W-:-:S02]  /*fc70*/  PRMT R11, RZ, 0x7610, R11 ;  /* 0x00007610ff0b7816 */ /* 0x000fc4000000000b */
[----:B------:R-:W-:Y:S01]  /*fc80*/  ISETP.LT.U32.AND P0, PT, R6, 0x3, P0 ;  /* 0x000000030600780c */ /* 0x000fe20000701070 */
[----:B------:R-:W-:Y:S01]  /*fc90*/  IMAD.MOV.U32 R6, RZ, RZ, -0x1 ;  /* 0xffffffffff067424 */ /* 0x000fe200078e00ff */
[----:B------:R-:W0:Y:S01]  /*fca0*/  @P1 S2R R3, SR_CgaCtaId ;  /* 0x0000000000031919 */ /* 0x000e220000008800 */
[----:B------:R-:W-:Y:S02]  /*fcb0*/  @P1 MOV R2, 0x400 ;  /* 0x0000040000021802 */ /* 0x000fe40000000f00 */
[----:B------:R-:W-:Y:S02]  /*fcc0*/  PLOP3.LUT P2, PT, PT, PT, UP0, 0x80, 0x0 ;  /* 0x000000000000781c */ /* 0x000fe40003f4f008 */
[----:B0-----:R-:W-:Y:S01]  /*fcd0*/  @P1 LEA R4, R3, R2, 0x18 ;  /* 0x0000000203041211 */ /* 0x001fe200078ec0ff */
[----:B------:R-:W-:Y:S01]  /*fce0*/  IMAD.WIDE.U32 R2, R5, -0x55555555, RZ ;  /* 0xaaaaaaab05027825 */ /* 0x000fe200078e00ff */
[----:B------:R-:W-:Y:S02]  /*fcf0*/  SEL R2, RZ, 0x1, !P0 ;  /* 0x00000001ff027807 */ /* 0x000fe40004000000 */
[----:B------:R0:W-:Y:S02]  /*fd00*/  @P1 SYNCS.ARRIVE.TRANS64.A1T0 RZ, [R4+URZ+0x48], RZ ;  /* 0x000048ff04ff19a7 */ /* 0x0001e4000810003f */
[----:B------:R-:W-:-:S02]  /*fd10*/  LOP3.LUT R9, R9, R2, RZ, 0x3c, !PT ;  /* 0x0000000209097212 */ /* 0x000fc400078e3cff */
[----:B------:R-:W-:Y:S02]  /*fd20*/  PRMT R2, RZ, 0x7610, R2 ;  /* 0x00007610ff027816 */ /* 0x000fe40000000002 */
[----:B0-----:R-:W-:-:S04]  /*fd30*/  SHF.R.U32.HI R4, RZ, 0x1, R3 ;  /* 0x00000001ff047819 */ /* 0x001fc80000011603 */
[----:B------:R-:W-:Y:S01]  /*fd40*/  @P2 LOP3.LUT R9, R9, 0x1, R4, 0x78, !PT ;  /* 0x0000000109092812 */ /* 0x000fe200078e7804 */
[----:B------:R-:W-:Y:S02]  /*fd50*/  IMAD R12, R4, -0x3, R5 ;  /* 0xfffffffd040c7824 */ /* 0x000fe400078e0205 */
[----:B------:R-:W-:Y:S01]  /*fd60*/  IMAD.MOV.U32 R5, RZ, RZ, -0x1 ;  /* 0xffffffffff057424 */ /* 0x000fe200078e00ff */
[----:B---3--:R-:W-:-:S04]  /*fd70*/  IADD3 R14, P1, R14, UR22, RZ ;  /* 0x000000160e0e7c10 */ /* 0x008fc8000ff3e0ff */
[----:B--2---:R-:W-:Y:S01]  /*fd80*/  IADD3.X R17, R17, UR18, RZ, P1, !PT ;  /* 0x0000001211117c10 */ /* 0x004fe20008ffe4ff */
[----:B------:R0:W-:Y:S01]  /*fd90*/  STL [R1+0x7c], R14 ;  /* 0x00007c0e01007387 */ /* 0x0001e20000100800 */
[----:B------:R-:W-:-:S03]  /*fda0*/  ISETP.GE.U32.AND P0, PT, R14, UR8, PT ;  /* 0x000000080e007c0c */ /* 0x000fc6000bf06070 */
[----:B------:R0:W-:Y:S01]  /*fdb0*/  STL [R1+0x78], R17 ;  /* 0x0000781101007387 */ /* 0x0001e20000100800 */
[----:B------:R-:W-:-:S13]  /*fdc0*/  ISETP.GE.U32.AND.EX P0, PT, R17, UR9, PT, P0 ;  /* 0x0000000911007c0c */ /* 0x000fda000bf06100 */
[----:B0-----:R-:W-:Y:S05]  /*fdd0*/  @P0 BRA `(.L_x_311) ;  /* 0x0000000400500947 */ /* 0x001fea0003800000 */
[----:B------:R-:W-:Y:S01]  /*fde0*/  ULDC.64 UR8, c[0x0][0x628] ;  /* 0x00018a0000087ab9 */ /* 0x000fe20000000a00 */
[----:B------:R-:W0:Y:S01]  /*fdf0*/  S2R R13, SR_CTAID.X ;  /* 0x00000000000d7919 */ /* 0x000e220000002500 */
[----:B------:R-:W-:Y:S01]  /*fe00*/  ISETP.NE.U32.AND P0, PT, RZ, UR8, PT ;  /* 0x00000008ff007c0c */ /* 0x000fe2000bf05070 */
[----:B------:R-:W-:Y:S01]  /*fe10*/  ULDC UR10, c[0x0][0x630] ;  /* 0x00018c00000a7ab9 */ /* 0x000fe20000000800 */
[----:B------:R-:W-:Y:S01]  /*fe20*/  IMAD.MOV.U32 R2, RZ, RZ, R14 ;  /* 0x000000ffff027224 */ /* 0x000fe200078e000e */
[----:B------:R-:W1:Y:S01]  /*fe30*/  S2R R10, SR_CTAID.Y ;  /* 0x00000000000a7919 */ /* 0x000e620000002600 */
[----:B------:R-:W-:Y:S01]  /*fe40*/  ISETP.NE.AND.EX P0, PT, RZ, UR9, PT, P0 ;  /* 0x00000009ff007c0c */ /* 0x000fe2000bf05300 */
[----:B------:R-:W-:-:S12]  /*fe50*/  IMAD.MOV.U32 R3, RZ, RZ, R17 ;  /* 0x000000ffff037224 */ /* 0x000fd800078e0011 */
[----:B------:R-:W-:Y:S05]  /*fe60*/  @!P0 BRA `(.L_x_312) ;  /* 0x0000000000288947 */ /* 0x000fea0003800000 */
[----:B------:R-:W-:Y:S02]  /*fe70*/  ULDC UR7, c[0x0][0x634] ;  /* 0x00018d0000077ab9 */ /* 0x000fe40000000800 */
[----:B------:R-:W-:-:S05]  /*fe80*/  IADD3 R7, P0, R14, UR7, RZ ;  /* 0x000000070e077c10 */ /* 0x000fca000ff1e0ff */
[----:B------:R-:W-:-:S04]  /*fe90*/  IMAD.X R15, RZ, RZ, R17, P0 ;  /* 0x000000ffff0f7224 */ /* 0x000fc800000e0611 */
[----:B------:R-:W-:-:S04]  /*fea0*/  IMAD.WIDE.U32 R4, R15, UR8, RZ ;  /* 0x000000080f047c25 */ /* 0x000fc8000f8e00ff */
[----:B------:R-:W-:-:S04]  /*feb0*/  IMAD.WIDE.U32 R4, P0, R7, UR9, R4 ;  /* 0x0000000907047c25 */ /* 0x000fc8000f800004 */
[----:B------:R-:W-:-:S04]  /*fec0*/  IMAD.WIDE.U32 R6, R7, UR8, RZ ;  /* 0x0000000807067c25 */ /* 0x000fc8000f8e00ff */
[----:B------:R-:W-:Y:S01]  /*fed0*/  IMAD.X R3, RZ, RZ, RZ, P0 ;  /* 0x000000ffff037224 */ /* 0x000fe200000e06ff */
[----:B------:R-:W-:Y:S01]  /*fee0*/  IADD3 RZ, P0, R7, R4, RZ ;  /* 0x0000000407ff7210 */ /* 0x000fe20007f1e0ff */
[----:B------:R-:W-:-:S04]  /*fef0*/  IMAD.MOV.U32 R2, RZ, RZ, R5 ;  /* 0x000000ffff027224 */ /* 0x000fc800078e0005 */
[----:B------:R-:W-:-:S08]  /*ff00*/  IMAD.WIDE.U32.X R2, R15, UR9, R2, P0 ;  /* 0x000000090f027c25 */ /* 0x000fd000080e0402 */
.L_x_312:
[--C-:B------:R-:W-:Y:S01]  /*ff10*/  SHF.R.U64 R6, R2, UR10, R3.reuse ;  /* 0x0000000a02067c19 */ /* 0x100fe20008001203 */
[----:B------:R-:W-:Y:S01]  /*ff20*/  ULDC.64 UR8, c[0x0][0x620] ;  /* 0x0001880000087ab9 */ /* 0x000fe20000000a00 */
[----:B------:R-:W-:Y:S01]  /*ff30*/  SHF.R.U32.HI R2, RZ, UR10, R3 ;  /* 0x0000000aff027c19 */ /* 0x000fe20008011603 */
[----:B------:R-:W-:Y:S01]  /*ff40*/  IMAD.MOV.U32 R3, RZ, RZ, R17 ;  /* 0x000000ffff037224 */ /* 0x000fe200078e0011 */
[----:B------:R-:W-:Y:S01]  /*ff50*/  IADD3 R5, P0, RZ, -R6, RZ ;  /* 0x80000006ff057210 */ /* 0x000fe20007f1e0ff */
[----:B------:R-:W-:Y:S01]  /*ff60*/  ULDC UR7, c[0x0][0x150] ;  /* 0x0000540000077ab9 */ /* 0x000fe20000000800 */
[----:B0-----:R-:W-:Y:S01]  /*ff70*/  I2FP.F32.U32 R7, R13 ;  /* 0x0000000d00077245 */ /* 0x001fe20000201000 */
[----:B------:R-:W0:Y:S01]  /*ff80*/  LDC R18, c[0x0][0x144] ;  /* 0x00005100ff127b82 */ /* 0x000e220000000800 */
[----:B------:R-:W-:Y:S01]  /*ff90*/  ULDC.64 UR10, c[0x0][0x640] ;  /* 0x00019000000a7ab9 */ /* 0x000fe20000000a00 */
[----:B------:R-:W-:Y:S01]  /*ffa0*/  IMAD.X R2, RZ, RZ, ~R2, P0 ;  /* 0x000000ffff027224 */ /* 0x000fe200000e0e02 */
[----:B------:R-:W-:-:S03]  /*ffb0*/  ISETP.NE.U32.AND P0, PT, RZ, UR10, PT ;  /* 0x0000000aff007c0c */ /* 0x000fc6000bf05070 */
[----:B------:R-:W-:Y:S01]  /*ffc0*/  IMAD R4, R2, UR8, RZ ;  /* 0x0000000802047c24 */ /* 0x000fe2000f8e02ff */
[----:B------:R-:W-:Y:S01]  /*ffd0*/  ISETP.NE.AND.EX P0, PT, RZ, UR11, PT, P0 ;  /* 0x0000000bff007c0c */ /* 0x000fe2000bf05300 */
[----:B------:R-:W-:Y:S01]  /*ffe0*/  IMAD.MOV.U32 R2, RZ, RZ, R14 ;  /* 0x000000ffff027224 */ /* 0x000fe200078e000e */
[----:B------:R-:W2:Y:S03]  /*fff0*/  LDC R15, c[0x0][0x148] ;  /* 0x00005200ff0f7b82 */ /* 0x000ea60000000800 */
[----:B------:R-:W-:Y:S01]  /*10000*/  IMAD.WIDE.U32 R2, R5, UR8, R2 ;  /* 0x0000000805027c25 */ /* 0x000fe2000f8e0002 */
[----:B------:R-:W-:-:S03]  /*10010*/  ULDC UR8, c[0x0][0x154] ;  /* 0x0000550000087ab9 */ /* 0x000fc60000000800 */
[----:B------:R-:W-:Y:S02]  /*10020*/  IMAD R5, R5, UR9, R4 ;  /* 0x0000000905057c24 */ /* 0x000fe4000f8e0204 */
[----:B------:R-:W-:Y:S01]  /*10030*/  FMUL R4, R7, UR7 ;  /* 0x0000000707047c20 */ /* 0x000fe20008400000 */
[----:B------:R-:W-:Y:S01]  /*10040*/  ULDC UR7, c[0x0][0x618] ;  /* 0x0001860000077ab9 */ /* 0x000fe20000000800 */
[----:B------:R-:W-:Y:S01]  /*10050*/  ULDC UR9, c[0x0][0x608] ;  /* 0x0001820000097ab9 */ /* 0x000fe20000000800 */
[----:B------:R-:W-:-:S03]  /*10060*/  IMAD.IADD R3, R3, 0x1, R5 ;  /* 0x0000000103037824 */ /* 0x000fc600078e0205 */
[----:B------:R-:W3:Y:S02]  /*10070*/  F2I.U32.TRUNC.NTZ R4, R4 ;  /* 0x0000000400047305 */ /* 0x000ee4000020f000 */
[----:B------:R-:W-:Y:S02]  /*10080*/  SHF.R.U64 R7, R2, UR7, R3 ;  /* 0x0000000702077c19 */ /* 0x000fe40008001203 */
[----:B-1----:R-:W-:-:S05]  /*10090*/  I2FP.F32.U32 R2, R10 ;  /* 0x0000000a00027245 */ /* 0x002fca0000201000 */
[----:B------:R-:W-:Y:S01]  /*100a0*/  FMUL R5, R2, UR8 ;  /* 0x0000000802057c20 */ /* 0x000fe20008400000 */
[----:B------:R-:W-:Y:S01]  /*100b0*/  SHF.R.U32.HI R2, RZ, UR7, R3 ;  /* 0x00000007ff027c19 */ /* 0x000fe20008011603 */
[----:B------:R-:W-:Y:S02]  /*100c0*/  ULDC UR7, c[0x0][0x658] ;  /* 0x0001960000077ab9 */ /* 0x000fe40000000800 */
[----:B------:R1:W4:Y:S01]  /*100d0*/  F2I.U32.TRUNC.NTZ R19, R5 ;  /* 0x0000000500137305 */ /* 0x000322000020f000 */
[----:B------:R-:W-:Y:S01]  /*100e0*/  SHF.R.U64 R16, R7, UR9, R2 ;  /* 0x0000000907107c19 */ /* 0x000fe20008001202 */
[----:B---3--:R-:W-:Y:S01]  /*100f0*/  IMAD.MOV R4, RZ, RZ, -R4 ;  /* 0x000000ffff047224 */ /* 0x008fe200078e0a04 */
[----:B------:R-:W-:-:S03]  /*10100*/  SHF.R.U32.HI R3, RZ, UR9, R2 ;  /* 0x00000009ff037c19 */ /* 0x000fc60008011602 */
[----:B0-----:R-:W-:Y:S01]  /*10110*/  IMAD R13, R18, R4, R13 ;  /* 0x00000004120d7224 */ /* 0x001fe200078e020d */
[--C-:B------:R-:W-:Y:S02]  /*10120*/  SHF.R.U64 R14, R16, UR7, R3.reuse ;  /* 0x00000007100e7c19 */ /* 0x100fe40008001203 */
[----:B------:R-:W-:-:S03]  /*10130*/  SHF.R.U32.HI R17, RZ, UR7, R3 ;  /* 0x00000007ff117c19 */ /* 0x000fc60008011603 */
[----:B------:R-:W-:Y:S02]  /*10140*/  IMAD.MOV.U32 R2, RZ, RZ, R14 ;  /* 0x000000ffff027224 */ /* 0x000fe400078e000e */
[----:B------:R-:W-:Y:S01]  /*10150*/  IMAD.MOV.U32 R3, RZ, RZ, R17 ;  /* 0x000000ffff037224 */ /* 0x000fe200078e0011 */
[----:B-12-4-:R-:W-:Y:S06]  /*10160*/  @!P0 BRA `(.L_x_313) ;  /* 0x0000000000288947 */ /* 0x016fec0003800000 */
[----:B------:R-:W-:Y:S02]  /*10170*/  ULDC UR7, c[0x0][0x64c] ;  /* 0x0001930000077ab9 */ /* 0x000fe40000000800 */
[----:B------:R-:W-:-:S05]  /*10180*/  IADD3 R3, P0, R14, UR7, RZ ;  /* 0x000000070e037c10 */ /* 0x000fca000ff1e0ff */
[----:B------:R-:W-:-:S04]  /*10190*/  IMAD.X R17, RZ, RZ, R17, P0 ;  /* 0x000000ffff117224 */ /* 0x000fc800000e0611 */
[----:B------:R-:W-:-:S04]  /*101a0*/  IMAD.WIDE.U32 R4, R17, UR10, RZ ;  /* 0x0000000a11047c25 */ /* 0x000fc8000f8e00ff */
[----:B------:R-:W-:-:S04]  /*101b0*/  IMAD.WIDE.U32 R4, P0, R3, UR11, R4 ;  /* 0x0000000b03047c25 */ /* 0x000fc8000f800004 */
[----:B------:R-:W-:-:S04]  /*101c0*/  IMAD.WIDE.U32 R2, R3, UR10, RZ ;  /* 0x0000000a03027c25 */ /* 0x000fc8000f8e00ff */
[----:B------:R-:W-:Y:S01]  /*101d0*/  IMAD.MOV.U32 R2, RZ, RZ, R5 ;  /* 0x000000ffff027224 */ /* 0x000fe200078e0005 */
[----:B------:R-:W-:Y:S01]  /*101e0*/  IADD3 RZ, P1, R3, R4, RZ ;  /* 0x0000000403ff7210 */ /* 0x000fe20007f3e0ff */
[----:B------:R-:W-:-:S04]  /*101f0*/  IMAD.X R3, RZ, RZ, RZ, P0 ;  /* 0x000000ffff037224 */ /* 0x000fc800000e06ff */
[----:B------:R-:W-:-:S08]  /*10200*/  IMAD.WIDE.U32.X R2, R17, UR11, R2, P1 ;  /* 0x0000000b11027c25 */ /* 0x000fd000088e0402 */
.L_x_313:
[----:B------:R-:W-:Y:S01]  /*10210*/  ULDC UR7, c[0x0][0x648] ;  /* 0x0001920000077ab9 */ /* 0x000fe20000000800 */
[----:B------:R-:W-:Y:S01]  /*10220*/  LOP3.LUT R16, R16, UR6, RZ, 0xc0, !PT ;  /* 0x0000000610107c12 */ /* 0x000fe2000f8ec0ff */
[----:B------:R-:W-:Y:S01]  /*10230*/  IMAD.MOV R19, RZ, RZ, -R19 ;  /* 0x000000ffff137224 */ /* 0x000fe200078e0a13 */
[----:B------:R-:W-:Y:S01]  /*10240*/  SHF.R.U64 R3, R2, UR7, R3 ;  /* 0x0000000702037c19 */ /* 0x000fe20008001203 */
[----:B------:R-:W-:Y:S01]  /*10250*/  ULDC UR7, c[0x0][0x638] ;  /* 0x00018e0000077ab9 */ /* 0x000fe20000000800 */
[----:B------:R-:W-:Y:S01]  /*10260*/  LOP3.LUT R7, R7, UR4, RZ, 0xc0, !PT ;  /* 0x0000000407077c12 */ /* 0x000fe2000f8ec0ff */
[----:B------:R-:W-:Y:S01]  /*10270*/  @P4 IMAD R13, R15, R19, R10 ;  /* 0x000000130f0d4224 */ /* 0x000fe200078e020a */
[----:B------:R-:W-:Y:S01]  /*10280*/  ULDC UR8, c[0x0][0x610] ;  /* 0x0001840000087ab9 */ /* 0x000fe20000000800 */
[----:B------:R-:W-:Y:S02]  /*10290*/  IMAD.MOV R5, RZ, RZ, -R3 ;  /* 0x000000ffff057224 */ /* 0x000fe400078e0a03 */
[----:B------:R-:W-:-:S02]  /*102a0*/  IMAD R16, R3, UR5, R16 ;  /* 0x0000000503107c24 */ /* 0x000fc4000f8e0210 */
[----:B------:R-:W-:Y:S01]  /*102b0*/  IMAD R14, R5, UR7, R14 ;  /* 0x00000007050e7c24 */ /* 0x000fe2000f8e020e */
[----:B------:R-:W-:Y:S01]  /*102c0*/  ULDC UR7, c[0x0][0x600] ;  /* 0x0001800000077ab9 */ /* 0x000fe20000000800 */
[----:B------:R-:W-:Y:S02]  /*102d0*/  IMAD R13, R16, UR8, R13 ;  /* 0x00000008100d7c24 */ /* 0x000fe4000f8e020d */
[----:B------:R-:W-:Y:S02]  /*102e0*/  IMAD R14, R14, UR7, R7 ;  /* 0x000000070e0e7c24 */ /* 0x000fe4000f8e0207 */
[----:B------:R-:W-:-:S03]  /*102f0*/  IMAD.MOV.U32 R2, RZ, RZ, 0x1 ;  /* 0x00000001ff027424 */ /* 0x000fc600078e00ff */
[----:B------:R-:W-:Y:S02]  /*10300*/  SEL R7, R14, R13, !P4 ;  /* 0x0000000d0e077207 */ /* 0x000fe40006000000 */
[----:B------:R-:W-:-:S07]  /*10310*/  SEL R5, R13, R14, !P4 ;  /* 0x0000000e0d057207 */ /* 0x000fce0006000000 */
.L_x_311:
[----:B------:R-:W-:Y:S05]  /*10320*/  BSYNC B1 ;  /* 0x0000000000017941 */ /* 0x000fea0003800000 */
.L_x_310:
[----:B------:R-:W-:-:S13]  /*10330*/  LOP3.LUT P0, RZ, R2, 0xff, RZ, 0xc0, !PT ;  /* 0x000000ff02ff7812 */ /* 0x000fda000780c0ff */
[----:B------:R-:W-:Y:S05]  /*10340*/  @P0 BRA `(.L_x_314) ;  /* 0xfffffff400240947 */ /* 0x000fea000383ffff */
[----:B------:R-:W-:Y:S05]  /*10350*/  BSYNC B0 ;  /* 0x0000000000007941 */ /* 0x000fea0003800000 */
.L_x_303:
[----:B------:R-:W-:-:S03]  /*10360*/  UMOV UR7, 0xffffffff ;  /* 0xffffffff00077882 */ /* 0x000fc60000000000 */
[----:B------:R-:W-:Y:S05]  /*10370*/  BRA.DIV UR7, `(.L_x_315) ;  /* 0x0000000607047947 */ /* 0x000fea000b800000 */
[----:B------:R-:W-:-:S13]  /*10380*/  ELECT P0, URZ, PT ;  /* 0x00000000003f782f */ /* 0x000fda0003800000 */
.L_x_328:
[----:B------:R-:W-:Y:S04]  /*10390*/  BSSY B0, `(.L_x_316) ;  /* 0x0000023000007945 */ /* 0x000fe80003800000 */
[----:B------:R-:W-:Y:S05]  /*103a0*/  @!P0 BRA `(.L_x_317) ;  /* 0x0000000000848947 */ /* 0x000fea0003800000 */
[----:B------:R-:W-:-:S04]  /*103b0*/  ULOP3.LUT UR7, UR13, 0x2, URZ, 0xfc, !UPT ;  /* 0x000000020d077892 */ /* 0x000fc8000f8efc3f */
[----:B------:R-:W-:-:S06]  /*103c0*/  UISETP.NE.AND UP0, UPT, UR7, 0x3, UPT ;  /* 0x000000030700788c */ /* 0x000fcc000bf05270 */
[----:B------:R-:W-:-:S13]  /*103d0*/  PLOP3.LUT P0, PT, PT, PT, UP0, 0x80, 0x0 ;  /* 0x000000000000781c */ /* 0x000fda0003f0f008 */
[----:B------:R-:W-:Y:S05]  /*103e0*/  @!P0 BRA `(.L_x_318) ;  /* 0x0000000000048947 */ /* 0x000fea0003800000 */
[----:B------:R-:W-:Y:S01]  /*103f0*/  BPT.TRAP 0x1 ;  /* 0x000000040000795c */ /* 0x000fe20000300000 */
.L_x_318:
[----:B------:R-:W0:Y:S01]  /*10400*/  S2R R3, SR_CgaCtaId ;  /* 0x0000000000037919 */ /* 0x000e220000008800 */
[----:B------:R-:W-:Y:S02]  /*10410*/  MOV R0, 0x400 ;  /* 0x0000040000007802 */ /* 0x000fe40000000f00 */
[----:B------:R-:W-:Y:S02]  /*10420*/  SHF.L.U32 R2, R9, 0x1f, RZ ;  /* 0x0000001f09027819 */ /* 0x000fe400000006ff */
[----:B0-----:R-:W-:-:S05]  /*10430*/  LEA R3, R3, R0, 0x18 ;  /* 0x0000000003037211 */ /* 0x001fca00078ec0ff */
[----:B------:R-:W-:-:S04]  /*10440*/  VIADD R3, R3, 0x18 ;  /* 0x0000001803037836 */ /* 0x000fc80000000000 */
[C---:B------:R-:W-:Y:S02]  /*10450*/  IMAD R5, R12.reuse, 0x8, R3 ;  /* 0x000000080c057824 */ /* 0x040fe400078e0203 */
[----:B------:R-:W-:Y:S02]  /*10460*/  VIADD R12, R12, 0x1 ;  /* 0x000000010c0c7836 */ /* 0x000fe40000000000 */
[----:B------:R-:W0:Y:S03]  /*10470*/  SYNCS.PHASECHK.TRANS64.TRYWAIT P0, [R5+URZ], R2 ;  /* 0x00000002050075a7 */ /* 0x000e26000800017f */
[----:B------:R-:W-:-:S04]  /*10480*/  ISETP.NE.AND P1, PT, R12, 0x3, PT ;  /* 0x000000030c00780c */ /* 0x000fc80003f25270 */
[----:B------:R-:W-:Y:S02]  /*10490*/  SEL R0, RZ, 0x1, P1 ;  /* 0x00000001ff007807 */ /* 0x000fe40000800000 */
[----:B------:R-:W-:Y:S02]  /*104a0*/  SEL R12, R12, RZ, P1 ;  /* 0x000000ff0c0c7207 */ /* 0x000fe40000800000 */
[----:B------:R-:W-:-:S03]  /*104b0*/  LOP3.LUT R9, R9, R0, RZ, 0x3c, !PT ;  /* 0x0000000009097212 */ /* 0x000fc600078e3cff */
[----:B------:R-:W-:Y:S01]  /*104c0*/  IMAD R7, R12, 0x8, R3 ;  /* 0x000000080c077824 */ /* 0x000fe200078e0203 */
[----:B------:R-:W-:Y:S01]  /*104d0*/  SHF.L.U32 R4, R9, 0x1f, RZ ;  /* 0x0000001f09047819 */ /* 0x000fe200000006ff */
[----:B0-----:R-:W-:Y:S06]  /*104e0*/  @!P0 BRA `(.L_x_319) ;  /* 0x0000000000c88947 */ /* 0x001fec0003800000 */
.L_x_329:
[----:B------:R-:W1:Y:S01]  /*104f0*/  SYNCS.PHASECHK.TRANS64.TRYWAIT P0, [R7+URZ], R4 ;  /* 0x00000004070075a7 */ /* 0x000e62000800017f */
[----:B------:R-:W-:-:S05]  /*10500*/  VIADD R0, R12, 0x1 ;  /* 0x000000010c007836 */ /* 0x000fca0000000000 */
[----:B------:R-:W-:-:S04]  /*10510*/  ISETP.NE.AND P1, PT, R0, 0x3, PT ;  /* 0x000000030000780c */ /* 0x000fc80003f25270 */
[----:B0-----:R-:W-:Y:S02]  /*10520*/  SEL R2, RZ, 0x1, P1 ;  /* 0x00000001ff027807 */ /* 0x001fe40000800000 */
[----:B------:R-:W-:Y:S02]  /*10530*/  SEL R0, R0, RZ, P1 ;  /* 0x000000ff00007207 */ /* 0x000fe40000800000 */
[----:B------:R-:W-:Y:S01]  /*10540*/  LOP3.LUT R2, R9, R2, RZ, 0x3c, !PT ;  /* 0x0000000209027212 */ /* 0x000fe200078e3cff */
[----:B-1----:R-:W-:Y:S06]  /*10550*/  @!P0 BRA `(.L_x_320) ;  /* 0x0000000000c08947 */ /* 0x002fec0003800000 */
.L_x_330:
[----:B------:R-:W-:Y:S01]  /*10560*/  IMAD R3, R0, 0x8, R3 ;  /* 0x0000000800037824 */ /* 0x000fe200078e0203 */
[----:B------:R-:W-:-:S07]  /*10570*/  SHF.L.U32 R0, R2, 0x1f, RZ ;  /* 0x0000001f02007819 */ /* 0x000fce00000006ff */
.L_x_321:
[----:B-1----:R1:W2:Y:S02]  /*10580*/  SYNCS.PHASECHK.TRANS64.TRYWAIT P0, [R3+URZ], R0 ;  /* 0x00000000030075a7 */ /* 0x0022a4000800017f */
[----:B--2---:R-:W-:Y:S05]  /*10590*/  @!P0 NANOSLEEP.SYNCS 0x989680 ;  /* 0x009896800000895d */ /* 0x004fea0003900000 */
[----:B------:R-:W2:Y:S02]  /*105a0*/  @!P0 SYNCS.PHASECHK.TRANS64 P0, [R3+URZ], R0 ;  /* 0x00000000030085a7 */ /* 0x000ea4000800007f */
[----:B--2---:R-:W-:Y:S05]  /*105b0*/  @!P0 BRA `(.L_x_321) ;  /* 0xfffffffc00f08947 */ /* 0x004fea000383ffff */
.L_x_317:
[----:B------:R-:W-:Y:S05]  /*105c0*/  BSYNC B0 ;  /* 0x0000000000007941 */ /* 0x000fea0003800000 */
.L_x_316:
[----:B------:R-:W-:Y:S05]  /*105d0*/  EXIT ;  /* 0x000000000000794d */ /* 0x000fea0003800000 */
.L_x_21:
[----:B-1----:R-:W-:-:S04]  /*105e0*/  IMAD.U32 R3, RZ, RZ, UR6 ;  /* 0x00000006ff037e24 */ /* 0x002fc8000f8e00ff */
[----:B------:R1:W2:Y:S03]  /*105f0*/  SYNCS.PHASECHK.TRANS64.TRYWAIT P0, [R3+URZ], R0 ;  /* 0x00000000030075a7 */ /* 0x0002a6000800017f */
[----:B--2---:R-:W-:Y:S05]  /*10600*/  @!P0 NANOSLEEP.SYNCS 0x989680 ;  /* 0x009896800000895d */ /* 0x004fea0003900000 */
[----:B------:R-:W2:Y:S02]  /*10610*/  @!P0 SYNCS.PHASECHK.TRANS64 P0, [R3+URZ], R0 ;  /* 0x00000000030085a7 */ /* 0x000ea4000800007f */
[----:B--2---:R-:W-:Y:S05]  /*10620*/  @!P0 BRA `(.L_x_21) ;  /* 0xfffffffc00ec8947 */ /* 0x004fea000383ffff */
[----:B------:R-:W-:Y:S05]  /*10630*/  BRA `(.L_x_20) ;  /* 0xffffff1400f07947 */ /* 0x000fea000383ffff */
.L_x_27:
[----:B-----5:R2:W-:Y:S02]  /*10640*/  STL [R1+0x88], R0 ;  /* 0x0000880001007387 */ /* 0x0205e40000100800 */
[----:B--2---:R-:W-:-:S04]  /*10650*/  IMAD.U32 R0, RZ, RZ, UR16 ;  /* 0x00000010ff007e24 */ /* 0x004fc8000f8e00ff */
[----:B------:R2:W3:Y:S03]  /*10660*/  SYNCS.PHASECHK.TRANS64.TRYWAIT P0, [R0+URZ], R229 ;  /* 0x000000e5000075a7 */ /* 0x0004e6000800017f */
[----:B---3--:R-:W-:Y:S05]  /*10670*/  @!P0 NANOSLEEP.SYNCS 0x989680 ;  /* 0x009896800000895d */ /* 0x008fea0003900000 */
[----:B------:R2:W3:Y:S02]  /*10680*/  @!P0 SYNCS.PHASECHK.TRANS64 P0, [R0+URZ], R229 ;  /* 0x000000e5000085a7 */ /* 0x0004e4000800007f */
[----:B--2---:R2:W5:Y:S02]  /*10690*/  LDL.LU R0, [R1+0x88] ;  /* 0x0000880001007983 */ /* 0x0045640000300800 */
[----:B--23--:R-:W-:Y:S05]  /*106a0*/  @!P0 BRA `(.L_x_27) ;  /* 0xfffffffc00e48947 */ /* 0x00cfea000383ffff */
[----:B------:R-:W-:Y:S05]  /*106b0*/  BRA `(.L_x_26) ;  /* 0xffffff2800bc7947 */ /* 0x000fea000383ffff */
.L_x_304:
[----:B------:R-:W-:Y:S01]  /*106c0*/  BSSY B1, `(.L_x_322) ;  /* 0x0000006000017945 */ /* 0x000fe20003800000 */
[----:B------:R-:W-:-:S07]  /*106d0*/  IMAD.MOV.U32 R2, RZ, RZ, -0x1 ;  /* 0xffffffffff027424 */ /* 0x000fce00078e00ff */
[----:B------:R-:W-:Y:S05]  /*106e0*/  WARPSYNC.COLLECTIVE R2, `(.L_x_323) ;  /* 0x00000000020c7348 */ /* 0x000fea0003c00000 */
[----:B------:R-:W-:Y:S02]  /*106f0*/  ELECT P0, UR62, PT ;  /* 0x00000000003e782f */ /* 0x000fe40003800000 */
[----:B------:R-:W-:Y:S01]  /*10700*/  MOV R2, UR62 ;  /* 0x0000003e00027c02 */ /* 0x000fe20008000f00 */
[----:B------:R-:W-:Y:S10]  /*10710*/  ENDCOLLECTIVE ;  /* 0x000000000000791b */ /* 0x000ff40003800000 */
.L_x_323:
[----:B------:R-:W-:Y:S05]  /*10720*/  BSYNC B1 ;  /* 0x0000000000017941 */ /* 0x000fea0003800000 */
.L_x_322:
[----:B------:R-:W-:Y:S05]  /*10730*/  BRA `(.L_x_324) ;  /* 0xfffffff000347947 */ /* 0x000fea000383ffff */
.L_x_307:
[----:B0-----:R0:W2:Y:S02]  /*10740*/  SYNCS.PHASECHK.TRANS64.TRYWAIT P0, [R13+URZ+0x18], R4 ;  /* 0x000018040d0075a7 */ /* 0x0010a4000800017f */
[----:B--2---:R-:W-:Y:S05]  /*10750*/  @!P0 NANOSLEEP.SYNCS 0x989680 ;  /* 0x009896800000895d */ /* 0x004fea0003900000 */
[----:B------:R-:W2:Y:S02]  /*10760*/  @!P0 SYNCS.PHASECHK.TRANS64 P0, [R13+URZ+0x18], R4 ;  /* 0x000018040d0085a7 */ /* 0x000ea4000800007f */
[----:B--2---:R-:W-:Y:S05]  /*10770*/  @!P0 BRA `(.L_x_307) ;  /* 0xfffffffc00f08947 */ /* 0x004fea000383ffff */
[----:B------:R-:W-:Y:S05]  /*10780*/  BRA `(.L_x_325) ;  /* 0xfffffff000707947 */ /* 0x000fea000383ffff */
.L_x_315:
[----:B------:R-:W-:Y:S01]  /*10790*/  BSSY B0, `(.L_x_326) ;  /* 0x0000006000007945 */ /* 0x000fe20003800000 */
[----:B------:R-:W-:-:S07]  /*107a0*/  IMAD.MOV.U32 R2, RZ, RZ, -0x1 ;  /* 0xffffffffff027424 */ /* 0x000fce00078e00ff */
[----:B------:R-:W-:Y:S05]  /*107b0*/  WARPSYNC.COLLECTIVE R2, `(.L_x_327) ;  /* 0x00000000020c7348 */ /* 0x000fea0003c00000 */
[----:B------:R-:W-:Y:S02]  /*107c0*/  ELECT P0, UR62, PT ;  /* 0x00000000003e782f */ /* 0x000fe40003800000 */
[----:B------:R-:W-:Y:S01]  /*107d0*/  MOV R2, UR62 ;  /* 0x0000003e00027c02 */ /* 0x000fe20008000f00 */
[----:B------:R-:W-:Y:S10]  /*107e0*/  ENDCOLLECTIVE ;  /* 0x000000000000791b */ /* 0x000ff40003800000 */
.L_x_327:
[----:B------:R-:W-:Y:S05]  /*107f0*/  BSYNC B0 ;  /* 0x0000000000007941 */ /* 0x000fea0003800000 */
.L_x_326:
[----:B------:R-:W-:Y:S05]  /*10800*/  BRA `(.L_x_328) ;  /* 0xfffffff800e07947 */ /* 0x000fea000383ffff */
.L_x_319:
[----:B0-----:R0:W1:Y:S02]  /*10810*/  SYNCS.PHASECHK.TRANS64.TRYWAIT P0, [R5+URZ], R2 ;  /* 0x00000002050075a7 */ /* 0x001064000800017f */
[----:B-1----:R-:W-:Y:S05]  /*10820*/  @!P0 NANOSLEEP.SYNCS 0x989680 ;  /* 0x009896800000895d */ /* 0x002fea0003900000 */
[----:B------:R-:W1:Y:S02]  /*10830*/  @!P0 SYNCS.PHASECHK.TRANS64 P0, [R5+URZ], R2 ;  /* 0x00000002050085a7 */ /* 0x000e64000800007f */
[----:B-1----:R-:W-:Y:S05]  /*10840*/  @!P0 BRA `(.L_x_319) ;  /* 0xfffffffc00f08947 */ /* 0x002fea000383ffff */
[----:B------:R-:W-:Y:S05]  /*10850*/  BRA `(.L_x_329) ;  /* 0xfffffffc00247947 */ /* 0x000fea000383ffff */
.L_x_320:
[----:B0-----:R0:W1:Y:S02]  /*10860*/  SYNCS.PHASECHK.TRANS64.TRYWAIT P0, [R7+URZ], R4 ;  /* 0x00000004070075a7 */ /* 0x001064000800017f */
[----:B-1----:R-:W-:Y:S05]  /*10870*/  @!P0 NANOSLEEP.SYNCS 0x989680 ;  /* 0x009896800000895d */ /* 0x002fea0003900000 */
[----:B------:R-:W1:Y:S02]  /*10880*/  @!P0 SYNCS.PHASECHK.TRANS64 P0, [R7+URZ], R4 ;  /* 0x00000004070085a7 */ /* 0x000e64000800007f */
[----:B-1----:R-:W-:Y:S05]  /*10890*/  @!P0 BRA `(.L_x_320) ;  /* 0xfffffffc00f08947 */ /* 0x002fea000383ffff */
[----:B------:R-:W-:Y:S05]  /*108a0*/  BRA `(.L_x_330) ;  /* 0xfffffffc002c7947 */ /* 0x000fea000383ffff */
.L_x_331:
[----:B------:R-:W-:-:S00]  /*108b0*/  BRA `(.L_x_331) ;  /* 0xfffffffc00fc7947 */ /* 0x000fc0000383ffff */
[----:B------:R-:W-:-:S00]  /*108c0*/  NOP ;  /* 0x0000000000007918 */ /* 0x000fc00000000000 */
        /* <DEDUP_REMOVED lines=11> */
.L_x_332:


//--------------------- .nv.shared._ZN7cutlass13device_kernelINS_4gemm6kernel13GemmUniversalIN4cute5tupleIJiiiiEEENS1_10collective13CollectiveMmaINS1_37MainloopSm90TmaGmmaWarpSpecializedFP8ILi3ENS5_IJNS4_1CILi2EEENSA_ILi1EEESC_EEENS1_35KernelTmaWarpSpecializedCooperativeEEENS5_IJNSA_ILi256EEENSA_ILi128EEESH_EEENS_12float_e4m3_tENS5_IJlSC_lEEESJ_SK_NS4_8TiledMMAINS4_8MMA_AtomIJNS4_4SM904GMMA31MMA_64x128x32_F32E4M3E4M3_SS_TNILNSO_7ScaleInE1ELSQ_1EEEEEENS4_6LayoutISD_NS5_IJSC_NSA_ILi0EEESU_EEEEENS5_IJNS4_10UnderscoreESX_SX_EEEEENS4_13SM90_TMA_LOADENS4_14ComposedLayoutINS4_7SwizzleILi3ELi4ELi3EEENS4_18smem_ptr_flag_bitsILi8EEENST_INS5_IJNSA_ILi8EEESH_EEENS5_IJSH_SC_EEEEEEEvNS4_8identityENS4_23SM90_TMA_LOAD_MULTICASTES1A_vS1B_EENS_8epilogue10collective6detail29Sm90TmaWarpSpecializedAdapterINS1F_15DefaultEpilogueISJ_SK_SK_NS1E_6thread17LinearCombinationISJ_Li1EffLNS1J_9ScaleType4KindE0ELNS_15FloatRoundStyleE2ESJ_EENS1_15EpilogueDefaultEEEEEvvEEEEvNT_6ParamsE --------------------------
	.section	.nv.shared._ZN7cutlass13device_kernelINS_4gemm6kernel13GemmUniversalIN4cute5tupleIJiiiiEEENS1_10collective13CollectiveMmaINS1_37MainloopSm90TmaGmmaWarpSpecializedFP8ILi3ENS5_IJNS4_1CILi2EEENSA_ILi1EEESC_EEENS1_35KernelTmaWarpSpecializedCooperativeEEENS5_IJNSA_ILi256EEENSA_ILi128EEESH_EEENS_12float_e4m3_tENS5_IJlSC_lEEESJ_SK_NS4_8TiledMMAINS4_8MMA_AtomIJNS4_4SM904GMMA31MMA_64x128x32_F32E4M3E4M3_SS_TNILNSO_7ScaleInE1ELSQ_1EEEEEENS4_6LayoutISD_NS5_IJSC_NSA_ILi0EEESU_EEEEENS5_IJNS4_10UnderscoreESX_SX_EEEEENS4_13SM90_TMA_LOADENS4_14ComposedLayoutINS4_7SwizzleILi3ELi4ELi3EEENS4_18smem_ptr_flag_bitsILi8EEENST_INS5_IJNSA_ILi8EEESH_EEENS5_IJSH_SC_EEEEEEEvNS4_8identityENS4_23SM90_TMA_LOAD_MULTICASTES1A_vS1B_EENS_8epilogue10collective6detail29Sm90TmaWarpSpecializedAdapterINS1F_15DefaultEpilogueISJ_SK_SK_NS1E_6thread17LinearCombinationISJ_Li1EffLNS1J_9ScaleType4KindE0ELNS_15FloatRoundStyleE2ESJ_EENS1_15EpilogueDefaultEEEEEvvEEEEvNT_6ParamsE,"aw",@nobits
	.sectionflags	@""
	.align	16
	.zero		1024


//--------------------- .nv.shared.reserved.0     --------------------------
	.section	.nv.shared.reserved.0,"aw",@nobits
	.weak		__nv_reservedSMEM_offset_0_alias
	.size		__nv_reservedSMEM_offset_0_alias, 0, 0
	.other		__nv_reservedSMEM_offset_0_alias,@"STO_CUDA_RESERVED_SHARED STV_DEFAULT"
__nv_reservedSMEM_offset_0_alias:
	.zero		0


//--------------------- .nv.global                --------------------------
	.section	.nv.global,"aw",@nobits
.nv.global:
	.type		_ZN39_INTERNAL_a579902a_4_k_cu_4209577d_51734cute1_E,@object
	.size		_ZN39_INTERNAL_a579902a_4_k_cu_4209577d_51734cute1_E,(_ZN39_INTERNAL_a579902a_4_k_cu_4209577d_51734cuda3std3__45__cpo6cbeginE - _ZN39_INTERNAL_a579902a_4_k_cu_4209577d_51734cute1_E)
_ZN39_INTERNAL_a579902a_4_k_cu_4209577d_51734cute1_E:
	.zero		1
	.type		_ZN39_INTERNAL_a579902a_4_k_cu_4209577d_51734cuda3std3__45__cpo6cbeginE,@object
	.size		_ZN39_INTERNAL_a579902a_4_k_cu_4209577d_51734cuda3std3__45__cpo6cbeginE,(_ZN39_INTERNAL_a579902a_4_k_cu_4209577d_51734cuda3std3__48in_placeE - _ZN39_INTERNAL_a579902a_4_k_cu_4209577d_51734cuda3std3__45__cpo6cbeginE)
_ZN39_INTERNAL_a579902a_4_k_cu_4209577d_51734cuda3std3__45__cpo6cbeginE:
	.zero		1
	.type		_ZN39_INTERNAL_a579902a_4_k_cu_4209577d_51734cuda3std3__48in_placeE,@object
	.size		_ZN39_INTERNAL_a579902a_4_k_cu_4209577d_51734cuda3std3__48in_placeE,(_ZN39_INTERNAL_a579902a_4_k_cu_4209577d_51734cuda3std6ranges3__45__cpo9iter_moveE - _ZN39_INTERNAL_a579902a_4_k_cu_4209577d_51734cuda3std3__48in_placeE)
_ZN39_INTERNAL_a579902a_4_k_cu_4209577d_51734cuda3std3__48in_placeE:
	.zero		1
	.type		_ZN39_INTERNAL_a579902a_4_k_cu_4209577d_51734cuda3std6ranges3__45__cpo9iter_moveE,@object
	.size		_ZN39_INTERNAL_a579902a_4_k_cu_4209577d_51734cuda3std6ranges3__45__cpo9iter_moveE,(_ZN39_INTERNAL_a579902a_4_k_cu_4209577d_51734cuda3std3__45__cpo5beginE - _ZN39_INTERNAL_a579902a_4_k_cu_4209577d_51734cuda3std6ranges3__45__cpo9iter_moveE)
_ZN39_INTERNAL_a579902a_4_k_cu_4209577d_51734cuda3std6ranges3__45__cpo9iter_moveE:
	.zero		1
	.type		_ZN39_INTERNAL_a579902a_4_k_cu_4209577d_51734cuda3std3__45__cpo5beginE,@object
	.size		_ZN39_INTERNAL_a579902a_4_k_cu_4209577d_51734cuda3std3__45__cpo5beginE,(_ZN39_INTERNAL_a579902a_4_k_cu_4209577d_51734cuda3std3__441_GLOBAL__N__a579902a_4_k_cu_4209577d_51736ignoreE - _ZN39_INTERNAL_a579902a_4_k_cu_4209577d_51734cuda3std3__45__cpo5beginE)
_ZN39_INTERNAL_a579902a_4_k_cu_4209577d_51734cuda3std3__45__cpo5beginE:
	.zero		1
	.type		_ZN39_INTERNAL_a579902a_4_k_cu_4209577d_51734cuda3std3__441_GLOBAL__N__a579902a_4_k_cu_4209577d_51736ignoreE,@object
	.size		_ZN39_INTERNAL_a579902a_4_k_cu_4209577d_51734cuda3std3__441_GLOBAL__N__a579902a_4_k_cu_4209577d_51736ignoreE,(_ZN39_INTERNAL_a579902a_4_k_cu_4209577d_51734cute7productE - _ZN39_INTERNAL_a579902a_4_k_cu_4209577d_51734cuda3std3__441_GLOBAL__N__a579902a_4_k_cu_4209577d_51736ignoreE)
_ZN39_INTERNAL_a579902a_4_k_cu_4209577d_51734cuda3std3__441_GLOBAL__N__a579902a_4_k_cu_4209577d_51736ignoreE:
	.zero		1
	.type		_ZN39_INTERNAL_a579902a_4_k_cu_4209577d_51734cute7productE,@object
	.size		_ZN39_INTERNAL_a579902a_4_k_cu_4209577d_51734cute7productE,(_ZN39_INTERNAL_a579902a_4_k_cu_4209577d_51734cuda3std3__45__cpo3endE - _ZN39_INTERNAL_a579902a_4_k_cu_4209577d_51734cute7productE)
_ZN39_INTERNAL_a579902a_4_k_cu_4209577d_51734cute7productE:
	.zero		1
	.type		_ZN39_INTERNAL_a579902a_4_k_cu_4209577d_51734cuda3std3__45__cpo3endE,@object
	.size		_ZN39_INTERNAL_a579902a_4_k_cu_4209577d_51734cuda3std3__45__cpo3endE,(_ZN39_INTERNAL_a579902a_4_k_cu_4209577d_51734cuda3std3__419piecewise_constructE - _ZN39_INTERNAL_a579902a_4_k_cu_4209577d_51734cuda3std3__45__cpo3endE)
_ZN39_INTERNAL_a579902a_4_k_cu_4209577d_51734cuda3std3__45__cpo3endE:
	.zero		1
	.type		_ZN39_INTERNAL_a579902a_4_k_cu_4209577d_51734cuda3std3__419piecewise_constructE,@object
	.size		_ZN39_INTERNAL_a579902a_4_k_cu_4209577d_51734cuda3std3__419piecewise_constructE,(_ZN39_INTERNAL_a579902a_4_k_cu_4209577d_51734cuda3std3__45__cpo4cendE - _ZN39_INTERNAL_a579902a_4_k_cu_4209577d_51734cuda3std3__419piecewise_constructE)
_ZN39_INTERNAL_a579902a_4_k_cu_4209577d_51734cuda3std3__419piecewise_constructE:
	.zero		1
	.type		_ZN39_INTERNAL_a579902a_4_k_cu_4209577d_51734cuda3std3__45__cpo4cendE,@object
	.size		_ZN39_INTERNAL_a579902a_4_k_cu_4209577d_51734cuda3std3__45__cpo4cendE,(_ZN39_INTERNAL_a579902a_4_k_cu_4209577d_51734cuda3std6ranges3__45__cpo4swapE - _ZN39_INTERNAL_a579902a_4_k_cu_4209577d_51734cuda3std3__45__cpo4cendE)
_ZN39_INTERNAL_a579902a_4_k_cu_4209577d_51734cuda3std3__45__cpo4cendE:
	.zero		1
	.type		_ZN39_INTERNAL_a579902a_4_k_cu_4209577d_51734cuda3std6ranges3__45__cpo4swapE,@object
	.size		_ZN39_INTERNAL_a579902a_4_k_cu_4209577d_51734cuda3std6ranges3__45__cpo4swapE,(.L_7 - _ZN39_INTERNAL_a579902a_4_k_cu_4209577d_51734cuda3std6ranges3__45__cpo4swapE)
_ZN39_INTERNAL_a579902a_4_k_cu_4209577d_51734cuda3std6ranges3__45__cpo4swapE:
	.zero		1
.L_7:


//--------------------- .nv.constant0._ZN7cutlass13device_kernelINS_4gemm6kernel13GemmUniversalIN4cute5tupleIJiiiiEEENS1_10collective13CollectiveMmaINS1_37MainloopSm90TmaGmmaWarpSpecializedFP8ILi3ENS5_IJNS4_1CILi2EEENSA_ILi1EEESC_EEENS1_35KernelTmaWarpSpecializedCooperativeEEENS5_IJNSA_ILi256EEENSA_ILi128EEESH_EEENS_12float_e4m3_tENS5_IJlSC_lEEESJ_SK_NS4_8TiledMMAINS4_8MMA_AtomIJNS4_4SM904GMMA31MMA_64x128x32_F32E4M3E4M3_SS_TNILNSO_7ScaleInE1ELSQ_1EEEEEENS4_6LayoutISD_NS5_IJSC_NSA_ILi0EEESU_EEEEENS5_IJNS4_10UnderscoreESX_SX_EEEEENS4_13SM90_TMA_LOADENS4_14ComposedLayoutINS4_7SwizzleILi3ELi4ELi3EEENS4_18smem_ptr_flag_bitsILi8EEENST_INS5_IJNSA_ILi8EEESH_EEENS5_IJSH_SC_EEEEEEEvNS4_8identityENS4_23SM90_TMA_LOAD_MULTICASTES1A_vS1B_EENS_8epilogue10collective6detail29Sm90TmaWarpSpecializedAdapterINS1F_15DefaultEpilogueISJ_SK_SK_NS1E_6thread17LinearCombinationISJ_Li1EffLNS1J_9ScaleType4KindE0ELNS_15FloatRoundStyleE2ESJ_EENS1_15EpilogueDefaultEEEEEvvEEEEvNT_6ParamsE --------------------------
	.section	.nv.constant0._ZN7cutlass13device_kernelINS_4gemm6kernel13GemmUniversalIN4cute5tupleIJiiiiEEENS1_10collective13CollectiveMmaINS1_37MainloopSm90TmaGmmaWarpSpecializedFP8ILi3ENS5_IJNS4_1CILi2EEENSA_ILi1EEESC_EEENS1_35KernelTmaWarpSpecializedCooperativeEEENS5_IJNSA_ILi256EEENSA_ILi128EEESH_EEENS_12float_e4m3_tENS5_IJlSC_lEEESJ_SK_NS4_8TiledMMAINS4_8MMA_AtomIJNS4_4SM904GMMA31MMA_64x128x32_F32E4M3E4M3_SS_TNILNSO_7ScaleInE1ELSQ_1EEEEEENS4_6LayoutISD_NS5_IJSC_NSA_ILi0EEESU_EEEEENS5_IJNS4_10UnderscoreESX_SX_EEEEENS4_13SM90_TMA_LOADENS4_14ComposedLayoutINS4_7SwizzleILi3ELi4ELi3EEENS4_18smem_ptr_flag_bitsILi8EEENST_INS5_IJNSA_ILi8EEESH_EEENS5_IJSH_SC_EEEEEEEvNS4_8identityENS4_23SM90_TMA_LOAD_MULTICASTES1A_vS1B_EENS_8epilogue10collective6detail29Sm90TmaWarpSpecializedAdapterINS1F_15DefaultEpilogueISJ_SK_SK_NS1E_6thread17LinearCombinationISJ_Li1EffLNS1J_9ScaleType4KindE0ELNS_15FloatRoundStyleE2ESJ_EENS1_15EpilogueDefaultEEEEEvvEEEEvNT_6ParamsE,"a",@progbits
	.sectionflags	@""
	.align	4
.nv.constant0._ZN7cutlass13device_kernelINS_4gemm6kernel13GemmUniversalIN4cute5tupleIJiiiiEEENS1_10collective13CollectiveMmaINS1_37MainloopSm90TmaGmmaWarpSpecializedFP8ILi3ENS5_IJNS4_1CILi2EEENSA_ILi1EEESC_EEENS1_35KernelTmaWarpSpecializedCooperativeEEENS5_IJNSA_ILi256EEENSA_ILi128EEESH_EEENS_12float_e4m3_tENS5_IJlSC_lEEESJ_SK_NS4_8TiledMMAINS4_8MMA_AtomIJNS4_4SM904GMMA31MMA_64x128x32_F32E4M3E4M3_SS_TNILNSO_7ScaleInE1ELSQ_1EEEEEENS4_6LayoutISD_NS5_IJSC_NSA_ILi0EEESU_EEEEENS5_IJNS4_10UnderscoreESX_SX_EEEEENS4_13SM90_TMA_LOADENS4_14ComposedLayoutINS4_7SwizzleILi3ELi4ELi3EEENS4_18smem_ptr_flag_bitsILi8EEENST_INS5_IJNSA_ILi8EEESH_EEENS5_IJSH_SC_EEEEEEEvNS4_8identityENS4_23SM90_TMA_LOAD_MULTICASTES1A_vS1B_EENS_8epilogue10collective6detail29Sm90TmaWarpSpecializedAdapterINS1F_15DefaultEpilogueISJ_SK_SK_NS1E_6thread17LinearCombinationISJ_Li1EffLNS1J_9ScaleType4KindE0ELNS_15FloatRoundStyleE2ESJ_EENS1_15EpilogueDefaultEEEEEvvEEEEvNT_6ParamsE:
	.zero		1664


//--------------------- SYMBOLS --------------------------

	.type		.nv.reservedSmem.offset0,@object
	.size		.nv.reservedSmem.offset0,0x4
